// auto-generated by cutlass_sweep.gemm — config: {"arch": "sm_90", "cluster_m": 1, "cluster_n": 1, "dtype": "bf16", "dtype_b": "bf16", "layout": "nt", "stages": 7, "tile_k": 128, "tile_m": 128, "tile_n": 256}
#include "cutlass/cutlass.h"
#include "cutlass/gemm/collective/collective_builder.hpp"
#include "cutlass/gemm/device/gemm_universal_adapter.h"
#include "cutlass/gemm/kernel/gemm_universal.hpp"
#include "cutlass/epilogue/collective/collective_builder.hpp"

using ElemA = cutlass::bfloat16_t;
using ElemB = cutlass::bfloat16_t;
using ElemCD = cutlass::bfloat16_t;
using Acc  = float;
using TileShape    = cute::Shape<cute::_128, cute::_256, cute::_128>;
using ClusterShape = cute::Shape<cute::_1, cute::_1, cute::_1>;

using CollectiveEpilogue = typename cutlass::epilogue::collective::CollectiveBuilder<
    cutlass::arch::Sm90, cutlass::arch::OpClassTensorOp,
    TileShape, ClusterShape,
    cutlass::epilogue::collective::EpilogueTileAuto,
    Acc, Acc,
    ElemCD, cutlass::layout::RowMajor, 128 / cutlass::sizeof_bits<ElemCD>::value,
    ElemCD, cutlass::layout::RowMajor, 128 / cutlass::sizeof_bits<ElemCD>::value,
    cutlass::epilogue::collective::EpilogueScheduleAuto
  >::CollectiveOp;

using CollectiveMainloop = typename cutlass::gemm::collective::CollectiveBuilder<
    cutlass::arch::Sm90, cutlass::arch::OpClassTensorOp,
    ElemA, cutlass::layout::RowMajor, 128 / cutlass::sizeof_bits<ElemA>::value,
    ElemB, cutlass::layout::ColumnMajor, 128 / cutlass::sizeof_bits<ElemB>::value,
    Acc,
    TileShape, ClusterShape,
    cutlass::gemm::collective::StageCount<7>,
    cutlass::gemm::collective::KernelScheduleAuto
  >::CollectiveOp;

using GemmKernel = cutlass::gemm::kernel::GemmUniversal<
    cute::Shape<int,int,int,int>,
    CollectiveMainloop,
    CollectiveEpilogue
>;
using Gemm = cutlass::gemm::device::GemmUniversalAdapter<GemmKernel>;

// Force the device kernel symbol into the cubin without needing a host main.
auto* _anchor = &cutlass::device_kernel<GemmKernel>;


// ===== COMPILED SASS (sm_90a) =====

	.target	sm_90a

	.elftype	@"ET_EXEC"


//--------------------- .note.nv.tkinfo           --------------------------
	.section	.note.nv.tkinfo,"",@"SHT_NOTE"
	.sectionflags	@"SHF_NOTE_NV_TKINFO"
	.tkinfo
        /*0018*/ 	.word	0x00000002
        /*0030*/ 	.string	""
        /*0030*/ 	.string	"ptxas"
        /*0030*/ 	.string	"Cuda compilation tools, release 13.0, V13.0.88"
        /*0030*/ 	.string	"Build cuda_13.0.r13.0/compiler.36424714_0"
        /*0030*/ 	.string	"-arch sm_90a -m 64 "



//--------------------- .note.nv.cuinfo           --------------------------
	.section	.note.nv.cuinfo,"",@"SHT_NOTE"
	.sectionflags	@"SHF_NOTE_NV_CUINFO"
        /*0018*/ 	.short	0x0002
        /*001a*/ 	.short	0x005a
        /*001c*/ 	.short	0x0082
	.zero		2


//--------------------- .nv.info                  --------------------------
	.section	.nv.info,"",@"SHT_CUDA_INFO"
	.align	4


	//----- nvinfo : EIATTR_REGCOUNT
	.align		4
        /*0000*/ 	.byte	0x04, 0x2f
        /*0002*/ 	.short	(.L_15 - .L_14)
	.align		4
.L_14:
        /*0004*/ 	.word	index@(_ZN7cutlass13device_kernelINS_4gemm6kernel13GemmUniversalIN4cute5tupleIJiiiiEEENS1_10collective13CollectiveMmaINS1_34MainloopSm90TmaGmmaWarpSpecializedILi7ENS5_IJNS4_1CILi1EEESB_SB_EEENS1_35KernelTmaWarpSpecializedCooperativeEEENS5_IJNSA_ILi128EEENSA_ILi256EEESF_EEENS_10bfloat16_tENS5_IJlSB_lEEESI_SJ_NS4_8TiledMMAINS4_8MMA_AtomIJNS4_4SM904GMMA28MMA_64x256x16_F32BF16BF16_SSILNSN_5MajorE0ELSP_0ELNSN_7ScaleInE1ELSQ_1EEEEEENS4_6LayoutINS5_IJNSA_ILi2EEESB_SB_EEENS5_IJSB_NSA_ILi0EEESW_EEEEENS5_IJNS4_10UnderscoreESZ_SZ_EEEEENS4_13SM90_TMA_LOADENS4_14ComposedLayoutINS4_7SwizzleILi3ELi4ELi3EEENS4_18smem_ptr_flag_bitsILi16EEENST_INS5_IJNSA_ILi8EEENSA_ILi64EEEEEENS5_IJS19_SB_EEEEEEEvNS4_8identityES12_S1D_vS1E_EENS_8epilogue10collective6detail29Sm90TmaWarpSpecializedAdapterINS1H_15DefaultEpilogueISI_SJ_SJ_NS1G_6thread17LinearCombinationISI_Li1EffLNS1L_9ScaleType4KindE0ELNS_15FloatRoundStyleE2ESI_EENS1_15EpilogueDefaultEEEEEvvEEEEvNT_6ParamsE)
        /*0008*/ 	.word	0x000000a8


	//----- nvinfo : EIATTR_FRAME_SIZE
	.align		4
.L_15:
        /*000c*/ 	.byte	0x04, 0x11
        /*000e*/ 	.short	(.L_17 - .L_16)
	.align		4
.L_16:
        /*0010*/ 	.word	index@(_ZN7cutlass13device_kernelINS_4gemm6kernel13GemmUniversalIN4cute5tupleIJiiiiEEENS1_10collective13CollectiveMmaINS1_34MainloopSm90TmaGmmaWarpSpecializedILi7ENS5_IJNS4_1CILi1EEESB_SB_EEENS1_35KernelTmaWarpSpecializedCooperativeEEENS5_IJNSA_ILi128EEENSA_ILi256EEESF_EEENS_10bfloat16_tENS5_IJlSB_lEEESI_SJ_NS4_8TiledMMAINS4_8MMA_AtomIJNS4_4SM904GMMA28MMA_64x256x16_F32BF16BF16_SSILNSN_5MajorE0ELSP_0ELNSN_7ScaleInE1ELSQ_1EEEEEENS4_6LayoutINS5_IJNSA_ILi2EEESB_SB_EEENS5_IJSB_NSA_ILi0EEESW_EEEEENS5_IJNS4_10UnderscoreESZ_SZ_EEEEENS4_13SM90_TMA_LOADENS4_14ComposedLayoutINS4_7SwizzleILi3ELi4ELi3EEENS4_18smem_ptr_flag_bitsILi16EEENST_INS5_IJNSA_ILi8EEENSA_ILi64EEEEEENS5_IJS19_SB_EEEEEEEvNS4_8identityES12_S1D_vS1E_EENS_8epilogue10collective6detail29Sm90TmaWarpSpecializedAdapterINS1H_15DefaultEpilogueISI_SJ_SJ_NS1G_6thread17LinearCombinationISI_Li1EffLNS1L_9ScaleType4KindE0ELNS_15FloatRoundStyleE2ESI_EENS1_15EpilogueDefaultEEEEEvvEEEEvNT_6ParamsE)
        /*0014*/ 	.word	0x00000000


	//----- nvinfo : EIATTR_MIN_STACK_SIZE
	.align		4
.L_17:
        /*0018*/ 	.byte	0x04, 0x12
        /*001a*/ 	.short	(.L_19 - .L_18)
	.align		4
.L_18:
        /*001c*/ 	.word	index@(_ZN7cutlass13device_kernelINS_4gemm6kernel13GemmUniversalIN4cute5tupleIJiiiiEEENS1_10collective13CollectiveMmaINS1_34MainloopSm90TmaGmmaWarpSpecializedILi7ENS5_IJNS4_1CILi1EEESB_SB_EEENS1_35KernelTmaWarpSpecializedCooperativeEEENS5_IJNSA_ILi128EEENSA_ILi256EEESF_EEENS_10bfloat16_tENS5_IJlSB_lEEESI_SJ_NS4_8TiledMMAINS4_8MMA_AtomIJNS4_4SM904GMMA28MMA_64x256x16_F32BF16BF16_SSILNSN_5MajorE0ELSP_0ELNSN_7ScaleInE1ELSQ_1EEEEEENS4_6LayoutINS5_IJNSA_ILi2EEESB_SB_EEENS5_IJSB_NSA_ILi0EEESW_EEEEENS5_IJNS4_10UnderscoreESZ_SZ_EEEEENS4_13SM90_TMA_LOADENS4_14ComposedLayoutINS4_7SwizzleILi3ELi4ELi3EEENS4_18smem_ptr_flag_bitsILi16EEENST_INS5_IJNSA_ILi8EEENSA_ILi64EEEEEENS5_IJS19_SB_EEEEEEEvNS4_8identityES12_S1D_vS1E_EENS_8epilogue10collective6detail29Sm90TmaWarpSpecializedAdapterINS1H_15DefaultEpilogueISI_SJ_SJ_NS1G_6thread17LinearCombinationISI_Li1EffLNS1L_9ScaleType4KindE0ELNS_15FloatRoundStyleE2ESI_EENS1_15EpilogueDefaultEEEEEvvEEEEvNT_6ParamsE)
        /*0020*/ 	.word	0x00000000
.L_19:


//--------------------- .nv.compat                --------------------------
	.section	.nv.compat,"",@"SHT_CUDA_COMPAT_INFO"
	.align	4
        /*0000*/ 	.byte	0x02, 0x09, 0x01, 0x00, 0x02, 0x02, 0x04, 0x00, 0x02, 0x05, 0x05, 0x00, 0x03, 0x07, 0x01, 0x01
        /*0010*/ 	.byte	0x02, 0x03, 0x01, 0x00, 0x02, 0x06, 0x01, 0x00, 0x04, 0x0b, 0x08, 0x00, 0x00, 0x00, 0x00, 0x00
        /*0020*/ 	.byte	0x00, 0x00, 0x00, 0x00


//--------------------- .nv.info._ZN7cutlass13device_kernelINS_4gemm6kernel13GemmUniversalIN4cute5tupleIJiiiiEEENS1_10collective13CollectiveMmaINS1_34MainloopSm90TmaGmmaWarpSpecializedILi7ENS5_IJNS4_1CILi1EEESB_SB_EEENS1_35KernelTmaWarpSpecializedCooperativeEEENS5_IJNSA_ILi128EEENSA_ILi256EEESF_EEENS_10bfloat16_tENS5_IJlSB_lEEESI_SJ_NS4_8TiledMMAINS4_8MMA_AtomIJNS4_4SM904GMMA28MMA_64x256x16_F32BF16BF16_SSILNSN_5MajorE0ELSP_0ELNSN_7ScaleInE1ELSQ_1EEEEEENS4_6LayoutINS5_IJNSA_ILi2EEESB_SB_EEENS5_IJSB_NSA_ILi0EEESW_EEEEENS5_IJNS4_10UnderscoreESZ_SZ_EEEEENS4_13SM90_TMA_LOADENS4_14ComposedLayoutINS4_7SwizzleILi3ELi4ELi3EEENS4_18smem_ptr_flag_bitsILi16EEENST_INS5_IJNSA_ILi8EEENSA_ILi64EEEEEENS5_IJS19_SB_EEEEEEEvNS4_8identityES12_S1D_vS1E_EENS_8epilogue10collective6detail29Sm90TmaWarpSpecializedAdapterINS1H_15DefaultEpilogueISI_SJ_SJ_NS1G_6thread17LinearCombinationISI_Li1EffLNS1L_9ScaleType4KindE0ELNS_15FloatRoundStyleE2ESI_EENS1_15EpilogueDefaultEEEEEvvEEEEvNT_6ParamsE --------------------------
	.section	.nv.info._ZN7cutlass13device_kernelINS_4gemm6kernel13GemmUniversalIN4cute5tupleIJiiiiEEENS1_10collective13CollectiveMmaINS1_34MainloopSm90TmaGmmaWarpSpecializedILi7ENS5_IJNS4_1CILi1EEESB_SB_EEENS1_35KernelTmaWarpSpecializedCooperativeEEENS5_IJNSA_ILi128EEENSA_ILi256EEESF_EEENS_10bfloat16_tENS5_IJlSB_lEEESI_SJ_NS4_8TiledMMAINS4_8MMA_AtomIJNS4_4SM904GMMA28MMA_64x256x16_F32BF16BF16_SSILNSN_5MajorE0ELSP_0ELNSN_7ScaleInE1ELSQ_1EEEEEENS4_6LayoutINS5_IJNSA_ILi2EEESB_SB_EEENS5_IJSB_NSA_ILi0EEESW_EEEEENS5_IJNS4_10UnderscoreESZ_SZ_EEEEENS4_13SM90_TMA_LOADENS4_14ComposedLayoutINS4_7SwizzleILi3ELi4ELi3EEENS4_18smem_ptr_flag_bitsILi16EEENST_INS5_IJNSA_ILi8EEENSA_ILi64EEEEEENS5_IJS19_SB_EEEEEEEvNS4_8identityES12_S1D_vS1E_EENS_8epilogue10collective6detail29Sm90TmaWarpSpecializedAdapterINS1H_15DefaultEpilogueISI_SJ_SJ_NS1G_6thread17LinearCombinationISI_Li1EffLNS1L_9ScaleType4KindE0ELNS_15FloatRoundStyleE2ESI_EENS1_15EpilogueDefaultEEEEEvvEEEEvNT_6ParamsE,"",@"SHT_CUDA_INFO"
	.sectionflags	@""
	.align	4


	//----- nvinfo : EIATTR_CUDA_API_VERSION
	.align		4
        /*0000*/ 	.byte	0x04, 0x37
        /*0002*/ 	.short	(.L_21 - .L_20)
.L_20:
        /*0004*/ 	.word	0x00000082


	//----- nvinfo : EIATTR_KPARAM_INFO
	.align		4
.L_21:
        /*0008*/ 	.byte	0x04, 0x17
        /*000a*/ 	.short	(.L_23 - .L_22)
.L_22:
        /*000c*/ 	.word	0x00000000
        /*0010*/ 	.short	0x0000
        /*0012*/ 	.short	0x0070
        /*0014*/ 	.byte	0x00, 0xf0, 0x01, 0x10


	//----- nvinfo : EIATTR_SPARSE_MMA_MASK
	.align		4
.L_23:
        /*0018*/ 	.byte	0x03, 0x50
        /*001a*/ 	.short	0x0000


	//----- nvinfo : EIATTR_MAXREG_COUNT
	.align		4
        /*001c*/ 	.byte	0x03, 0x1b
        /*001e*/ 	.short	0x00a8


	//----- nvinfo : EIATTR_NUM_BARRIERS
	.align		4
        /*0020*/ 	.byte	0x02, 0x4c
        /*0022*/ 	.byte	0x01
	.zero		1


	//----- nvinfo : EIATTR_EXTERNS
	.align		4
        /*0024*/ 	.byte	0x04, 0x0f
        /*0026*/ 	.short	(.L_25 - .L_24)


	//   ....[0]....
	.align		4
.L_24:
        /*0028*/ 	.word	index@(__assertfail)


	//----- nvinfo : EIATTR_MERCURY_ISA_VERSION
	.align		4
.L_25:
        /*002c*/ 	.byte	0x03, 0x5f
        /*002e*/ 	.short	0x0101


	//----- nvinfo : EIATTR_INT_WARP_WIDE_INSTR_OFFSETS
	.align		4
        /*0030*/ 	.byte	0x04, 0x31
        /*0032*/ 	.short	(.L_27 - .L_26)


	//   ....[0]....
.L_26:
        /*0034*/ 	.word	0x00000410


	//   ....[1]....
        /*0038*/ 	.word	0x00000440


	//   ....[2]....
        /*003c*/ 	.word	0x00000520


	//----- nvinfo : EIATTR_COOP_GROUP_MASK_REGIDS
	.align		4
.L_27:
        /*0040*/ 	.byte	0x04, 0x29
        /*0042*/ 	.short	(.L_29 - .L_28)


	//   ....[0]....
.L_28:
        /*0044*/ 	.word	0xffffffff


	//   ....[1]....
        /*0048*/ 	.word	0xffffffff


	//   ....[2]....
        /*004c*/ 	.word	0xffffffff


	//   ....[3]....
        /*0050*/ 	.word	0xffffffff


	//   ....[4]....
        /*0054*/ 	.word	0xffffffff


	//----- nvinfo : EIATTR_COOP_GROUP_INSTR_OFFSETS
	.align		4
.L_29:
        /*0058*/ 	.byte	0x04, 0x28
        /*005a*/ 	.short	(.L_31 - .L_30)


	//   ....[0]....
.L_30:
        /*005c*/ 	.word	0x00000060


	//   ....[1]....
        /*0060*/ 	.word	0x00000070


	//   ....[2]....
        /*0064*/ 	.word	0x00000130


	//   ....[3]....
        /*0068*/ 	.word	0x00000320


	//   ....[4]....
        /*006c*/ 	.word	0x00000fd0


	//----- nvinfo : EIATTR_REG_RECONFIG
	.align		4
.L_31:
        /*0070*/ 	.byte	0x01, 0x54
	.zero		2


	//----- nvinfo : EIATTR_SYSCALL_OFFSETS
	.align		4
        /*0074*/ 	.byte	0x04, 0x46
        /*0076*/ 	.short	(.L_33 - .L_32)


	//   ....[0]....
.L_32:
        /*0078*/ 	.word	0x00001190


	//----- nvinfo : EIATTR_MBARRIER_INSTR_OFFSETS
	.align		4
.L_33:
        /*007c*/ 	.byte	0x04, 0x39
        /*007e*/ 	.short	(.L_35 - .L_34)


	//   ....[0]....
.L_34:
        /*0080*/ 	.word	0x00000230
        /*0084*/ 	.word	0x000000ff
        /*0088*/ 	.word	0x00000000
        /*008c*/ 	.short	0x0100
        /*008e*/ 	.byte	0x08
	.zero		1


	//   ....[1]....
        /*0090*/ 	.word	0x00000240
        /*0094*/ 	.word	0x000000ff
        /*0098*/ 	.word	0x00000038
        /*009c*/ 	.short	0x0100
        /*009e*/ 	.byte	0x08
	.zero		1


	//   ....[2]....
        /*00a0*/ 	.word	0x00000250
        /*00a4*/ 	.word	0x000000ff
        /*00a8*/ 	.word	0x00000008
        /*00ac*/ 	.short	0x0100
        /*00ae*/ 	.byte	0x08
	.zero		1


	//   ....[3]....
        /*00b0*/ 	.word	0x00000260
        /*00b4*/ 	.word	0x000000ff
        /*00b8*/ 	.word	0x00000040
        /*00bc*/ 	.short	0x0100
        /*00be*/ 	.byte	0x08
	.zero		1


	//   ....[4]....
        /*00c0*/ 	.word	0x00000270
        /*00c4*/ 	.word	0x000000ff
        /*00c8*/ 	.word	0x00000010
        /*00cc*/ 	.short	0x0100
        /*00ce*/ 	.byte	0x08
	.zero		1


	//   ....[5]....
        /*00d0*/ 	.word	0x00000280
        /*00d4*/ 	.word	0x000000ff
        /*00d8*/ 	.word	0x00000048
        /*00dc*/ 	.short	0x0100
        /*00de*/ 	.byte	0x08
	.zero		1


	//   ....[6]....
        /*00e0*/ 	.word	0x00000290
        /*00e4*/ 	.word	0x000000ff
        /*00e8*/ 	.word	0x00000018
        /*00ec*/ 	.short	0x0100
        /*00ee*/ 	.byte	0x08
	.zero		1


	//   ....[7]....
        /*00f0*/ 	.word	0x000002a0
        /*00f4*/ 	.word	0x000000ff
        /*00f8*/ 	.word	0x00000050
        /*00fc*/ 	.short	0x0100
        /*00fe*/ 	.byte	0x08
	.zero		1


	//   ....[8]....
        /*0100*/ 	.word	0x000002b0
        /*0104*/ 	.word	0x000000ff
        /*0108*/ 	.word	0x00000020
        /*010c*/ 	.short	0x0100
        /*010e*/ 	.byte	0x08
	.zero		1


	//   ....[9]....
        /*0110*/ 	.word	0x000002c0
        /*0114*/ 	.word	0x000000ff
        /*0118*/ 	.word	0x00000058
        /*011c*/ 	.short	0x0100
        /*011e*/ 	.byte	0x08
	.zero		1


	//   ....[10]....
        /*0120*/ 	.word	0x000002d0
        /*0124*/ 	.word	0x000000ff
        /*0128*/ 	.word	0x00000028
        /*012c*/ 	.short	0x0100
        /*012e*/ 	.byte	0x08
	.zero		1


	//   ....[11]....
        /*0130*/ 	.word	0x000002e0
        /*0134*/ 	.word	0x000000ff
        /*0138*/ 	.word	0x00000060
        /*013c*/ 	.short	0x0100
        /*013e*/ 	.byte	0x08
	.zero		1


	//   ....[12]....
        /*0140*/ 	.word	0x000002f0
        /*0144*/ 	.word	0x000000ff
        /*0148*/ 	.word	0x00000030
        /*014c*/ 	.short	0x0100
        /*014e*/ 	.byte	0x08
	.zero		1


	//   ....[13]....
        /*0150*/ 	.word	0x00000300
        /*0154*/ 	.word	0x000000ff
        /*0158*/ 	.word	0x00000068
        /*015c*/ 	.short	0x0100
        /*015e*/ 	.byte	0x08
	.zero		1


	//   ....[14]....
        /*0160*/ 	.word	0x00000590
        /*0164*/ 	.word	0x000000ff
        /*0168*/ 	.word	0x00000080
        /*016c*/ 	.short	0x0100
        /*016e*/ 	.byte	0x06
	.zero		1


	//   ....[15]....
        /*0170*/ 	.word	0x000005f0
        /*0174*/ 	.word	0x000000ff
        /*0178*/ 	.word	0x00000088
        /*017c*/ 	.short	0x0100
        /*017e*/ 	.byte	0x06
	.zero		1


	//   ....[16]....
        /*0180*/ 	.word	0x00001210
        /*0184*/ 	.word	0x00000003
        /*0188*/ 	.word	0x00000000
        /*018c*/ 	.short	0x010a
        /*018e*/ 	.byte	0x3f
	.zero		1


	//   ....[17]....
        /*0190*/ 	.word	0x00001250
        /*0194*/ 	.word	0x00000003
        /*0198*/ 	.word	0x00000000
        /*019c*/ 	.short	0x010a
        /*019e*/ 	.byte	0x3f
	.zero		1


	//   ....[18]....
        /*01a0*/ 	.word	0x00001820
        /*01a4*/ 	.word	0x000000ff
        /*01a8*/ 	.word	0x00000000
        /*01ac*/ 	.short	0x010a
        /*01ae*/ 	.byte	0x09
	.zero		1


	//   ....[19]....
        /*01b0*/ 	.word	0x00001860
        /*01b4*/ 	.word	0x000000ff
        /*01b8*/ 	.word	0x00000000
        /*01bc*/ 	.short	0x010a
        /*01be*/ 	.byte	0x09
	.zero		1


	//   ....[20]....
        /*01c0*/ 	.word	0x00001cf0
        /*01c4*/ 	.word	0x000000ff
        /*01c8*/ 	.word	0x00000000
        /*01cc*/ 	.short	0x0101
        /*01ce*/ 	.byte	0x08
	.zero		1


	//   ....[21]....
        /*01d0*/ 	.word	0x00001f10
        /*01d4*/ 	.word	0x000000ff
        /*01d8*/ 	.word	0x00000000
        /*01dc*/ 	.short	0x0101
        /*01de*/ 	.byte	0x04
	.zero		1


	//   ....[22]....
        /*01e0*/ 	.word	0x0000ada0
        /*01e4*/ 	.word	0x0000000e
        /*01e8*/ 	.word	0x00000038
        /*01ec*/ 	.short	0x010a
        /*01ee*/ 	.byte	0x3f
	.zero		1


	//   ....[23]....
        /*01f0*/ 	.word	0x0000b240
        /*01f4*/ 	.word	0x00000006
        /*01f8*/ 	.word	0x00000088
        /*01fc*/ 	.short	0x0101
        /*01fe*/ 	.byte	0x3f
	.zero		1


	//   ....[24]....
        /*0200*/ 	.word	0x0000b930
        /*0204*/ 	.word	0x00000007
        /*0208*/ 	.word	0x00000000
        /*020c*/ 	.short	0x010a
        /*020e*/ 	.byte	0x3f
	.zero		1


	//   ....[25]....
        /*0210*/ 	.word	0x0000b9b0
        /*0214*/ 	.word	0x00000009
        /*0218*/ 	.word	0x00000000
        /*021c*/ 	.short	0x010a
        /*021e*/ 	.byte	0x3f
	.zero		1


	//   ....[26]....
        /*0220*/ 	.word	0x0000ba40
        /*0224*/ 	.word	0x00000006
        /*0228*/ 	.word	0x00000000
        /*022c*/ 	.short	0x010a
        /*022e*/ 	.byte	0x3f
	.zero		1


	//   ....[27]....
        /*0230*/ 	.word	0x0000bad0
        /*0234*/ 	.word	0x00000009
        /*0238*/ 	.word	0x00000000
        /*023c*/ 	.short	0x010a
        /*023e*/ 	.byte	0x3f
	.zero		1


	//   ....[28]....
        /*0240*/ 	.word	0x0000bb60
        /*0244*/ 	.word	0x00000006
        /*0248*/ 	.word	0x00000000
        /*024c*/ 	.short	0x010a
        /*024e*/ 	.byte	0x3f
	.zero		1


	//   ....[29]....
        /*0250*/ 	.word	0x0000bbf0
        /*0254*/ 	.word	0x00000009
        /*0258*/ 	.word	0x00000000
        /*025c*/ 	.short	0x010a
        /*025e*/ 	.byte	0x3f
	.zero		1


	//   ....[30]....
        /*0260*/ 	.word	0x0000bc80
        /*0264*/ 	.word	0x00000003
        /*0268*/ 	.word	0x00000000
        /*026c*/ 	.short	0x010a
        /*026e*/ 	.byte	0x3f
	.zero		1


	//   ....[31]....
        /*0270*/ 	.word	0x0000bce0
        /*0274*/ 	.word	0x00000003
        /*0278*/ 	.word	0x00000000
        /*027c*/ 	.short	0x010a
        /*027e*/ 	.byte	0x3f
	.zero		1


	//   ....[32]....
        /*0280*/ 	.word	0x0000bd40
        /*0284*/ 	.word	0x00000004
        /*0288*/ 	.word	0x00000000
        /*028c*/ 	.short	0x010a
        /*028e*/ 	.byte	0x3f
	.zero		1


	//   ....[33]....
        /*0290*/ 	.word	0x0000be10
        /*0294*/ 	.word	0x0000000e
        /*0298*/ 	.word	0x00000038
        /*029c*/ 	.short	0x010a
        /*029e*/ 	.byte	0x3f
	.zero		1


	//   ....[34]....
        /*02a0*/ 	.word	0x0000bee0
        /*02a4*/ 	.word	0x00000007
        /*02a8*/ 	.word	0x00000000
        /*02ac*/ 	.short	0x010a
        /*02ae*/ 	.byte	0x3f
	.zero		1


	//   ....[35]....
        /*02b0*/ 	.word	0x0000bf30
        /*02b4*/ 	.word	0x00000009
        /*02b8*/ 	.word	0x00000000
        /*02bc*/ 	.short	0x010a
        /*02be*/ 	.byte	0x3f
	.zero		1


	//   ....[36]....
        /*02c0*/ 	.word	0x0000bf80
        /*02c4*/ 	.word	0x00000006
        /*02c8*/ 	.word	0x00000000
        /*02cc*/ 	.short	0x010a
        /*02ce*/ 	.byte	0x3f
	.zero		1


	//   ....[37]....
        /*02d0*/ 	.word	0x0000bfd0
        /*02d4*/ 	.word	0x00000009
        /*02d8*/ 	.word	0x00000000
        /*02dc*/ 	.short	0x010a
        /*02de*/ 	.byte	0x3f
	.zero		1


	//   ....[38]....
        /*02e0*/ 	.word	0x0000c020
        /*02e4*/ 	.word	0x00000006
        /*02e8*/ 	.word	0x00000000
        /*02ec*/ 	.short	0x010a
        /*02ee*/ 	.byte	0x3f
	.zero		1


	//   ....[39]....
        /*02f0*/ 	.word	0x0000c070
        /*02f4*/ 	.word	0x00000009
        /*02f8*/ 	.word	0x00000000
        /*02fc*/ 	.short	0x010a
        /*02fe*/ 	.byte	0x3f
	.zero		1


	//----- nvinfo : EIATTR_NUM_MBARRIERS
	.align		4
.L_35:
        /*0300*/ 	.byte	0x03, 0x38
        /*0302*/ 	.short	0x0010


	//----- nvinfo : EIATTR_EXIT_INSTR_OFFSETS
	.align		4
        /*0304*/ 	.byte	0x04, 0x1c
        /*0306*/ 	.short	(.L_37 - .L_36)


	//   ....[0]....
.L_36:
        /*0308*/ 	.word	0x00000640


	//   ....[1]....
        /*030c*/ 	.word	0x00000f00


	//   ....[2]....
        /*0310*/ 	.word	0x0000a410


	//   ....[3]....
        /*0314*/ 	.word	0x0000aa40


	//   ....[4]....
        /*0318*/ 	.word	0x0000bcd0


	//----- nvinfo : EIATTR_MAX_THREADS
	.align		4
.L_37:
        /*031c*/ 	.byte	0x04, 0x05
        /*031e*/ 	.short	(.L_39 - .L_38)
.L_38:
        /*0320*/ 	.word	0x00000180
        /*0324*/ 	.word	0x00000001
        /*0328*/ 	.word	0x00000001


	//----- nvinfo : EIATTR_CRS_STACK_SIZE
	.align		4
.L_39:
        /*032c*/ 	.byte	0x04, 0x1e
        /*032e*/ 	.short	(.L_41 - .L_40)
.L_40:
        /*0330*/ 	.word	0x00000000


	//----- nvinfo : EIATTR_CBANK_PARAM_SIZE
	.align		4
.L_41:
        /*0334*/ 	.byte	0x03, 0x19
        /*0336*/ 	.short	0x0470


	//----- nvinfo : EIATTR_PARAM_CBANK
	.align		4
        /*0338*/ 	.byte	0x04, 0x0a
        /*033a*/ 	.short	(.L_43 - .L_42)
	.align		4
.L_42:
        /*033c*/ 	.word	index@(.nv.constant0._ZN7cutlass13device_kernelINS_4gemm6kernel13GemmUniversalIN4cute5tupleIJiiiiEEENS1_10collective13CollectiveMmaINS1_34MainloopSm90TmaGmmaWarpSpecializedILi7ENS5_IJNS4_1CILi1EEESB_SB_EEENS1_35KernelTmaWarpSpecializedCooperativeEEENS5_IJNSA_ILi128EEENSA_ILi256EEESF_EEENS_10bfloat16_tENS5_IJlSB_lEEESI_SJ_NS4_8TiledMMAINS4_8MMA_AtomIJNS4_4SM904GMMA28MMA_64x256x16_F32BF16BF16_SSILNSN_5MajorE0ELSP_0ELNSN_7ScaleInE1ELSQ_1EEEEEENS4_6LayoutINS5_IJNSA_ILi2EEESB_SB_EEENS5_IJSB_NSA_ILi0EEESW_EEEEENS5_IJNS4_10UnderscoreESZ_SZ_EEEEENS4_13SM90_TMA_LOADENS4_14ComposedLayoutINS4_7SwizzleILi3ELi4ELi3EEENS4_18smem_ptr_flag_bitsILi16EEENST_INS5_IJNSA_ILi8EEENSA_ILi64EEEEEENS5_IJS19_SB_EEEEEEEvNS4_8identityES12_S1D_vS1E_EENS_8epilogue10collective6detail29Sm90TmaWarpSpecializedAdapterINS1H_15DefaultEpilogueISI_SJ_SJ_NS1G_6thread17LinearCombinationISI_Li1EffLNS1L_9ScaleType4KindE0ELNS_15FloatRoundStyleE2ESI_EENS1_15EpilogueDefaultEEEEEvvEEEEvNT_6ParamsE)
        /*0340*/ 	.short	0x0210
        /*0342*/ 	.short	0x0470


	//----- nvinfo : EIATTR_SW_WAR
	.align		4
.L_43:
        /*0344*/ 	.byte	0x04, 0x36
        /*0346*/ 	.short	(.L_45 - .L_44)
.L_44:
        /*0348*/ 	.word	0x00000008
.L_45:


//--------------------- .nv.callgraph             --------------------------
	.section	.nv.callgraph,"",@"SHT_CUDA_CALLGRAPH"
	.align	4
	.sectionentsize	8
	.align		4
        /*0000*/ 	.word	0x00000000
	.align		4
        /*0004*/ 	.word	0xffffffff
	.align		4
        /*0008*/ 	.word	index@(_ZN7cutlass13device_kernelINS_4gemm6kernel13GemmUniversalIN4cute5tupleIJiiiiEEENS1_10collective13CollectiveMmaINS1_34MainloopSm90TmaGmmaWarpSpecializedILi7ENS5_IJNS4_1CILi1EEESB_SB_EEENS1_35KernelTmaWarpSpecializedCooperativeEEENS5_IJNSA_ILi128EEENSA_ILi256EEESF_EEENS_10bfloat16_tENS5_IJlSB_lEEESI_SJ_NS4_8TiledMMAINS4_8MMA_AtomIJNS4_4SM904GMMA28MMA_64x256x16_F32BF16BF16_SSILNSN_5MajorE0ELSP_0ELNSN_7ScaleInE1ELSQ_1EEEEEENS4_6LayoutINS5_IJNSA_ILi2EEESB_SB_EEENS5_IJSB_NSA_ILi0EEESW_EEEEENS5_IJNS4_10UnderscoreESZ_SZ_EEEEENS4_13SM90_TMA_LOADENS4_14ComposedLayoutINS4_7SwizzleILi3ELi4ELi3EEENS4_18smem_ptr_flag_bitsILi16EEENST_INS5_IJNSA_ILi8EEENSA_ILi64EEEEEENS5_IJS19_SB_EEEEEEEvNS4_8identityES12_S1D_vS1E_EENS_8epilogue10collective6detail29Sm90TmaWarpSpecializedAdapterINS1H_15DefaultEpilogueISI_SJ_SJ_NS1G_6thread17LinearCombinationISI_Li1EffLNS1L_9ScaleType4KindE0ELNS_15FloatRoundStyleE2ESI_EENS1_15EpilogueDefaultEEEEEvvEEEEvNT_6ParamsE)
	.align		4
        /*000c*/ 	.word	index@(__assertfail)
	.align		4
        /*0010*/ 	.word	0x00000000
	.align		4
        /*0014*/ 	.word	0xfffffffe
	.align		4
        /*0018*/ 	.word	0x00000000
	.align		4
        /*001c*/ 	.word	0xfffffffd
	.align		4
        /*0020*/ 	.word	0x00000000
	.align		4
        /*0024*/ 	.word	0xfffffffc


//--------------------- .nv.constant4             --------------------------
	.section	.nv.constant4,"a",@progbits
	.align	8
	.align		8
.nv.constant4:
        /*0000*/ 	.dword	__assertfail
	.align		8
        /*0008*/ 	.dword	__unnamed_1
	.align		8
        /*0010*/ 	.dword	_ZN40_INTERNAL_dcace6b2_4_k_cu_176be8ef_274814cuda3std3__45__cpo5beginE
	.align		8
        /*0018*/ 	.dword	_ZN40_INTERNAL_dcace6b2_4_k_cu_176be8ef_274814cuda3std3__45__cpo3endE
	.align		8
        /*0020*/ 	.dword	_ZN40_INTERNAL_dcace6b2_4_k_cu_176be8ef_274814cuda3std3__45__cpo6cbeginE
	.align		8
        /*0028*/ 	.dword	_ZN40_INTERNAL_dcace6b2_4_k_cu_176be8ef_274814cuda3std3__45__cpo4cendE
	.align		8
        /*0030*/ 	.dword	_ZN40_INTERNAL_dcace6b2_4_k_cu_176be8ef_274814cuda3std3__442_GLOBAL__N__dcace6b2_4_k_cu_176be8ef_274816ignoreE
	.align		8
        /*0038*/ 	.dword	_ZN40_INTERNAL_dcace6b2_4_k_cu_176be8ef_274814cuda3std3__419piecewise_constructE
	.align		8
        /*0040*/ 	.dword	_ZN40_INTERNAL_dcace6b2_4_k_cu_176be8ef_274814cuda3std3__48in_placeE
	.align		8
        /*0048*/ 	.dword	_ZN40_INTERNAL_dcace6b2_4_k_cu_176be8ef_274814cuda3std6ranges3__45__cpo4swapE
	.align		8
        /*0050*/ 	.dword	_ZN40_INTERNAL_dcace6b2_4_k_cu_176be8ef_274814cuda3std6ranges3__45__cpo9iter_moveE
	.align		8
        /*0058*/ 	.dword	_ZN40_INTERNAL_dcace6b2_4_k_cu_176be8ef_274814cute7productE
	.align		8
        /*0060*/ 	.dword	_ZN40_INTERNAL_dcace6b2_4_k_cu_176be8ef_274814cute1_E
	.align		8
        /*0068*/ 	.dword	$str$22
	.align		8
        /*0070*/ 	.dword	$str$23


//--------------------- .text._ZN7cutlass13device_kernelINS_4gemm6kernel13GemmUniversalIN4cute5tupleIJiiiiEEENS1_10collective13CollectiveMmaINS1_34MainloopSm90TmaGmmaWarpSpecializedILi7ENS5_IJNS4_1CILi1EEESB_SB_EEENS1_35KernelTmaWarpSpecializedCooperativeEEENS5_IJNSA_ILi128EEENSA_ILi256EEESF_EEENS_10bfloat16_tENS5_IJlSB_lEEESI_SJ_NS4_8TiledMMAINS4_8MMA_AtomIJNS4_4SM904GMMA28MMA_64x256x16_F32BF16BF16_SSILNSN_5MajorE0ELSP_0ELNSN_7ScaleInE1ELSQ_1EEEEEENS4_6LayoutINS5_IJNSA_ILi2EEESB_SB_EEENS5_IJSB_NSA_ILi0EEESW_EEEEENS5_IJNS4_10UnderscoreESZ_SZ_EEEEENS4_13SM90_TMA_LOADENS4_14ComposedLayoutINS4_7SwizzleILi3ELi4ELi3EEENS4_18smem_ptr_flag_bitsILi16EEENST_INS5_IJNSA_ILi8EEENSA_ILi64EEEEEENS5_IJS19_SB_EEEEEEEvNS4_8identityES12_S1D_vS1E_EENS_8epilogue10collective6detail29Sm90TmaWarpSpecializedAdapterINS1H_15DefaultEpilogueISI_SJ_SJ_NS1G_6thread17LinearCombinationISI_Li1EffLNS1L_9ScaleType4KindE0ELNS_15FloatRoundStyleE2ESI_EENS1_15EpilogueDefaultEEEEEvvEEEEvNT_6ParamsE --------------------------
	.section	.text._ZN7cutlass13device_kernelINS_4gemm6kernel13GemmUniversalIN4cute5tupleIJiiiiEEENS1_10collective13CollectiveMmaINS1_34MainloopSm90TmaGmmaWarpSpecializedILi7ENS5_IJNS4_1CILi1EEESB_SB_EEENS1_35KernelTmaWarpSpecializedCooperativeEEENS5_IJNSA_ILi128EEENSA_ILi256EEESF_EEENS_10bfloat16_tENS5_IJlSB_lEEESI_SJ_NS4_8TiledMMAINS4_8MMA_AtomIJNS4_4SM904GMMA28MMA_64x256x16_F32BF16BF16_SSILNSN_5MajorE0ELSP_0ELNSN_7ScaleInE1ELSQ_1EEEEEENS4_6LayoutINS5_IJNSA_ILi2EEESB_SB_EEENS5_IJSB_NSA_ILi0EEESW_EEEEENS5_IJNS4_10UnderscoreESZ_SZ_EEEEENS4_13SM90_TMA_LOADENS4_14ComposedLayoutINS4_7SwizzleILi3ELi4ELi3EEENS4_18smem_ptr_flag_bitsILi16EEENST_INS5_IJNSA_ILi8EEENSA_ILi64EEEEEENS5_IJS19_SB_EEEEEEEvNS4_8identityES12_S1D_vS1E_EENS_8epilogue10collective6detail29Sm90TmaWarpSpecializedAdapterINS1H_15DefaultEpilogueISI_SJ_SJ_NS1G_6thread17LinearCombinationISI_Li1EffLNS1L_9ScaleType4KindE0ELNS_15FloatRoundStyleE2ESI_EENS1_15EpilogueDefaultEEEEEvvEEEEvNT_6ParamsE,"ax",@progbits
	.align	128
.text._ZN7cutlass13device_kernelINS_4gemm6kernel13GemmUniversalIN4cute5tupleIJiiiiEEENS1_10collective13CollectiveMmaINS1_34MainloopSm90TmaGmmaWarpSpecializedILi7ENS5_IJNS4_1CILi1EEESB_SB_EEENS1_35KernelTmaWarpSpecializedCooperativeEEENS5_IJNSA_ILi128EEENSA_ILi256EEESF_EEENS_10bfloat16_tENS5_IJlSB_lEEESI_SJ_NS4_8TiledMMAINS4_8MMA_AtomIJNS4_4SM904GMMA28MMA_64x256x16_F32BF16BF16_SSILNSN_5MajorE0ELSP_0ELNSN_7ScaleInE1ELSQ_1EEEEEENS4_6LayoutINS5_IJNSA_ILi2EEESB_SB_EEENS5_IJSB_NSA_ILi0EEESW_EEEEENS5_IJNS4_10UnderscoreESZ_SZ_EEEEENS4_13SM90_TMA_LOADENS4_14ComposedLayoutINS4_7SwizzleILi3ELi4ELi3EEENS4_18smem_ptr_flag_bitsILi16EEENST_INS5_IJNSA_ILi8EEENSA_ILi64EEEEEENS5_IJS19_SB_EEEEEEEvNS4_8identityES12_S1D_vS1E_EENS_8epilogue10collective6detail29Sm90TmaWarpSpecializedAdapterINS1H_15DefaultEpilogueISI_SJ_SJ_NS1G_6thread17LinearCombinationISI_Li1EffLNS1L_9ScaleType4KindE0ELNS_15FloatRoundStyleE2ESI_EENS1_15EpilogueDefaultEEEEEvvEEEEvNT_6ParamsE:
        .type           _ZN7cutlass13device_kernelINS_4gemm6kernel13GemmUniversalIN4cute5tupleIJiiiiEEENS1_10collective13CollectiveMmaINS1_34MainloopSm90TmaGmmaWarpSpecializedILi7ENS5_IJNS4_1CILi1EEESB_SB_EEENS1_35KernelTmaWarpSpecializedCooperativeEEENS5_IJNSA_ILi128EEENSA_ILi256EEESF_EEENS_10bfloat16_tENS5_IJlSB_lEEESI_SJ_NS4_8TiledMMAINS4_8MMA_AtomIJNS4_4SM904GMMA28MMA_64x256x16_F32BF16BF16_SSILNSN_5MajorE0ELSP_0ELNSN_7ScaleInE1ELSQ_1EEEEEENS4_6LayoutINS5_IJNSA_ILi2EEESB_SB_EEENS5_IJSB_NSA_ILi0EEESW_EEEEENS5_IJNS4_10UnderscoreESZ_SZ_EEEEENS4_13SM90_TMA_LOADENS4_14ComposedLayoutINS4_7SwizzleILi3ELi4ELi3EEENS4_18smem_ptr_flag_bitsILi16EEENST_INS5_IJNSA_ILi8EEENSA_ILi64EEEEEENS5_IJS19_SB_EEEEEEEvNS4_8identityES12_S1D_vS1E_EENS_8epilogue10collective6detail29Sm90TmaWarpSpecializedAdapterINS1H_15DefaultEpilogueISI_SJ_SJ_NS1G_6thread17LinearCombinationISI_Li1EffLNS1L_9ScaleType4KindE0ELNS_15FloatRoundStyleE2ESI_EENS1_15EpilogueDefaultEEEEEvvEEEEvNT_6ParamsE,@function
        .size           _ZN7cutlass13device_kernelINS_4gemm6kernel13GemmUniversalIN4cute5tupleIJiiiiEEENS1_10collective13CollectiveMmaINS1_34MainloopSm90TmaGmmaWarpSpecializedILi7ENS5_IJNS4_1CILi1EEESB_SB_EEENS1_35KernelTmaWarpSpecializedCooperativeEEENS5_IJNSA_ILi128EEENSA_ILi256EEESF_EEENS_10bfloat16_tENS5_IJlSB_lEEESI_SJ_NS4_8TiledMMAINS4_8MMA_AtomIJNS4_4SM904GMMA28MMA_64x256x16_F32BF16BF16_SSILNSN_5MajorE0ELSP_0ELNSN_7ScaleInE1ELSQ_1EEEEEENS4_6LayoutINS5_IJNSA_ILi2EEESB_SB_EEENS5_IJSB_NSA_ILi0EEESW_EEEEENS5_IJNS4_10UnderscoreESZ_SZ_EEEEENS4_13SM90_TMA_LOADENS4_14ComposedLayoutINS4_7SwizzleILi3ELi4ELi3EEENS4_18smem_ptr_flag_bitsILi16EEENST_INS5_IJNSA_ILi8EEENSA_ILi64EEEEEENS5_IJS19_SB_EEEEEEEvNS4_8identityES12_S1D_vS1E_EENS_8epilogue10collective6detail29Sm90TmaWarpSpecializedAdapterINS1H_15DefaultEpilogueISI_SJ_SJ_NS1G_6thread17LinearCombinationISI_Li1EffLNS1L_9ScaleType4KindE0ELNS_15FloatRoundStyleE2ESI_EENS1_15EpilogueDefaultEEEEEvvEEEEvNT_6ParamsE,(.L_x_328 - _ZN7cutlass13device_kernelINS_4gemm6kernel13GemmUniversalIN4cute5tupleIJiiiiEEENS1_10collective13CollectiveMmaINS1_34MainloopSm90TmaGmmaWarpSpecializedILi7ENS5_IJNS4_1CILi1EEESB_SB_EEENS1_35KernelTmaWarpSpecializedCooperativeEEENS5_IJNSA_ILi128EEENSA_ILi256EEESF_EEENS_10bfloat16_tENS5_IJlSB_lEEESI_SJ_NS4_8TiledMMAINS4_8MMA_AtomIJNS4_4SM904GMMA28MMA_64x256x16_F32BF16BF16_SSILNSN_5MajorE0ELSP_0ELNSN_7ScaleInE1ELSQ_1EEEEEENS4_6LayoutINS5_IJNSA_ILi2EEESB_SB_EEENS5_IJSB_NSA_ILi0EEESW_EEEEENS5_IJNS4_10UnderscoreESZ_SZ_EEEEENS4_13SM90_TMA_LOADENS4_14ComposedLayoutINS4_7SwizzleILi3ELi4ELi3EEENS4_18smem_ptr_flag_bitsILi16EEENST_INS5_IJNSA_ILi8EEENSA_ILi64EEEEEENS5_IJS19_SB_EEEEEEEvNS4_8identityES12_S1D_vS1E_EENS_8epilogue10collective6detail29Sm90TmaWarpSpecializedAdapterINS1H_15DefaultEpilogueISI_SJ_SJ_NS1G_6thread17LinearCombinationISI_Li1EffLNS1L_9ScaleType4KindE0ELNS_15FloatRoundStyleE2ESI_EENS1_15EpilogueDefaultEEEEEvvEEEEvNT_6ParamsE)
        .other          _ZN7cutlass13device_kernelINS_4gemm6kernel13GemmUniversalIN4cute5tupleIJiiiiEEENS1_10collective13CollectiveMmaINS1_34MainloopSm90TmaGmmaWarpSpecializedILi7ENS5_IJNS4_1CILi1EEESB_SB_EEENS1_35KernelTmaWarpSpecializedCooperativeEEENS5_IJNSA_ILi128EEENSA_ILi256EEESF_EEENS_10bfloat16_tENS5_IJlSB_lEEESI_SJ_NS4_8TiledMMAINS4_8MMA_AtomIJNS4_4SM904GMMA28MMA_64x256x16_F32BF16BF16_SSILNSN_5MajorE0ELSP_0ELNSN_7ScaleInE1ELSQ_1EEEEEENS4_6LayoutINS5_IJNSA_ILi2EEESB_SB_EEENS5_IJSB_NSA_ILi0EEESW_EEEEENS5_IJNS4_10UnderscoreESZ_SZ_EEEEENS4_13SM90_TMA_LOADENS4_14ComposedLayoutINS4_7SwizzleILi3ELi4ELi3EEENS4_18smem_ptr_flag_bitsILi16EEENST_INS5_IJNSA_ILi8EEENSA_ILi64EEEEEENS5_IJS19_SB_EEEEEEEvNS4_8identityES12_S1D_vS1E_EENS_8epilogue10collective6detail29Sm90TmaWarpSpecializedAdapterINS1H_15DefaultEpilogueISI_SJ_SJ_NS1G_6thread17LinearCombinationISI_Li1EffLNS1L_9ScaleType4KindE0ELNS_15FloatRoundStyleE2ESI_EENS1_15EpilogueDefaultEEEEEvvEEEEvNT_6ParamsE,@"STO_CUDA_ENTRY STV_DEFAULT"
_ZN7cutlass13device_kernelINS_4gemm6kernel13GemmUniversalIN4cute5tupleIJiiiiEEENS1_10collective13CollectiveMmaINS1_34MainloopSm90TmaGmmaWarpSpecializedILi7ENS5_IJNS4_1CILi1EEESB_SB_EEENS1_35KernelTmaWarpSpecializedCooperativeEEENS5_IJNSA_ILi128EEENSA_ILi256EEESF_EEENS_10bfloat16_tENS5_IJlSB_lEEESI_SJ_NS4_8TiledMMAINS4_8MMA_AtomIJNS4_4SM904GMMA28MMA_64x256x16_F32BF16BF16_SSILNSN_5MajorE0ELSP_0ELNSN_7ScaleInE1ELSQ_1EEEEEENS4_6LayoutINS5_IJNSA_ILi2EEESB_SB_EEENS5_IJSB_NSA_ILi0EEESW_EEEEENS5_IJNS4_10UnderscoreESZ_SZ_EEEEENS4_13SM90_TMA_LOADENS4_14ComposedLayoutINS4_7SwizzleILi3ELi4ELi3EEENS4_18smem_ptr_flag_bitsILi16EEENST_INS5_IJNSA_ILi8EEENSA_ILi64EEEEEENS5_IJS19_SB_EEEEEEEvNS4_8identityES12_S1D_vS1E_EENS_8epilogue10collective6detail29Sm90TmaWarpSpecializedAdapterINS1H_15DefaultEpilogueISI_SJ_SJ_NS1G_6thread17LinearCombinationISI_Li1EffLNS1L_9ScaleType4KindE0ELNS_15FloatRoundStyleE2ESI_EENS1_15EpilogueDefaultEEEEEvvEEEEvNT_6ParamsE:
[----:B------:R-:W0:Y:S01]  /*0000*/  LDC R1, c[0x0][0x28] ;  /* 0x00000a00ff017b82 */ /* 0x000e220000000800 */
[----:B------:R-:W1:Y:S01]  /*0010*/  S2R R18, SR_TID.X ;  /* 0x0000000000127919 */ /* 0x000e620000002100 */
[----:B------:R-:W-:Y:S01]  /*0020*/  ELECT P0, URZ, PT ;  /* 0x00000000003f782f */ /* 0x000fe20003800000 */
[----:B------:R-:W-:Y:S01]  /*0030*/  BSSY B0, `(.L_x_0) ;  /* 0x000000f000007945 */ /* 0x000fe20003800000 */
[--C-:B-1----:R-:W-:Y:S02]  /*0040*/  SHF.R.U32.HI R0, RZ, 0x5, R18.reuse ;  /* 0x00000005ff007819 */ /* 0x102fe40000011612 */
[----:B------:R-:W-:-:S03]  /*0050*/  SHF.R.U32.HI R22, RZ, 0x7, R18 ;  /* 0x00000007ff167819 */ /* 0x000fc60000011612 */
[----:B------:R-:W1:Y:S04]  /*0060*/  SHFL.IDX PT, R5, R0, RZ, 0x1f ;  /* 0x00001fff00057589 */ /* 0x000e6800000e0000 */
[----:B------:R2:W3:Y:S01]  /*0070*/  SHFL.IDX PT, R8, R22, RZ, 0x1f ;  /* 0x00001fff16087589 */ /* 0x0004e200000e0000 */
[----:B-1----:R-:W-:-:S13]  /*0080*/  ISETP.NE.OR P0, PT, R5, RZ, !P0 ;  /* 0x000000ff0500720c */ /* 0x002fda0004705670 */
[----:B0-23--:R-:W-:Y:S05]  /*0090*/  @P0 BRA `(.L_x_1) ;  /* 0x0000000000200947 */ /* 0x00dfea0003800000 */
[----:B------:R-:W-:Y:S02]  /*00a0*/  ULDC.64 UR4, c[0x0][0x198] ;  /* 0x0000660000047ab9 */ /* 0x000fe40000000a00 */
[----:B------:R-:W-:Y:S02]  /*00b0*/  UIADD3 UR6, UP0, UR4, 0xf0, URZ ;  /* 0x000000f004067890 */ /* 0x000fe4000ff1e03f */
[----:B------:R-:W-:Y:S02]  /*00c0*/  UIADD3 UR4, UP1, UR4, 0x1f0, URZ ;  /* 0x000001f004047890 */ /* 0x000fe4000ff3e03f */
[----:B------:R-:W-:Y:S02]  /*00d0*/  UIADD3.X UR7, URZ, UR5, URZ, UP0, !UPT ;  /* 0x000000053f077290 */ /* 0x000fe400087fe43f */
[----:B------:R-:W-:-:S07]  /*00e0*/  UIADD3.X UR5, URZ, UR5, URZ, UP1, !UPT ;  /* 0x000000053f057290 */ /* 0x000fce0008ffe43f */
[----:B------:R0:W-:Y:S02]  /*00f0*/  UTMACCTL.PF [UR6] ;  /* 0x00000000060079b9 */ /* 0x0001e40008040000 */
[----:B------:R0:W-:Y:S02]  /*0100*/  UTMACCTL.PF [UR4] ;  /* 0x00000000040079b9 */ /* 0x0001e40008040000 */
[----:B0-----:R-:W-:Y:S01]  /*0110*/  NOP ;  /* 0x0000000000007918 */ /* 0x001fe20000000000 */
.L_x_1:
[----:B------:R-:W-:Y:S05]  /*0120*/  BSYNC B0 ;  /* 0x0000000000007941 */ /* 0x000fea0003800000 */
.L_x_0:
[----:B------:R-:W0:Y:S02]  /*0130*/  SHFL.IDX PT, R2, R0, RZ, 0x1f ;  /* 0x00001fff00027589 */ /* 0x000e2400000e0000 */
[----:B0-----:R-:W-:-:S13]  /*0140*/  ISETP.NE.AND P0, PT, R2, RZ, PT ;  /* 0x000000ff0200720c */ /* 0x001fda0003f05270 */
[----:B------:R-:W-:Y:S05]  /*0150*/  @P0 BRA `(.L_x_2) ;  /* 0x0000000000700947 */ /* 0x000fea0003800000 */
[----:B------:R-:W0:Y:S01]  /*0160*/  S2UR UR8, SR_CgaCtaId ;  /* 0x00000000000879c3 */ /* 0x000e220000008800 */
[----:B------:R-:W-:Y:S01]  /*0170*/  UMOV UR4, 0x400 ;  /* 0x0000040000047882 */ /* 0x000fe20000000000 */
[----:B------:R-:W-:Y:S01]  /*0180*/  UMOV UR5, 0x1 ;  /* 0x0000000100057882 */ /* 0x000fe20000000000 */
[----:B------:R-:W-:Y:S01]  /*0190*/  UMOV UR6, 0x100 ;  /* 0x0000010000067882 */ /* 0x000fe20000000000 */
[----:B------:R-:W-:Y:S01]  /*01a0*/  ELECT P0, URZ, PT ;  /* 0x00000000003f782f */ /* 0x000fe20003800000 */
[----:B------:R-:W-:-:S04]  /*01b0*/  UIADD3 UR6, -UR6, 0x100000, URZ ;  /* 0x0010000006067890 */ /* 0x000fc8000fffe13f */
[----:B------:R-:W-:Y:S02]  /*01c0*/  USHF.L.U32 UR7, UR6, 0xb, URZ ;  /* 0x0000000b06077899 */ /* 0x000fe4000800063f */
[----:B------:R-:W-:Y:S02]  /*01d0*/  USHF.L.U32 UR6, UR6, 0x1, URZ ;  /* 0x0000000106067899 */ /* 0x000fe4000800063f */
[----:B0-----:R-:W-:Y:S02]  /*01e0*/  ULEA UR8, UR8, UR4, 0x18 ;  /* 0x0000000408087291 */ /* 0x001fe4000f8ec03f */
[----:B------:R-:W-:-:S04]  /*01f0*/  UIADD3 UR4, -UR5, 0x100000, URZ ;  /* 0x0010000005047890 */ /* 0x000fc8000fffe13f */
[----:B------:R-:W-:Y:S02]  /*0200*/  USHF.L.U32 UR5, UR4, 0xb, URZ ;  /* 0x0000000b04057899 */ /* 0x000fe4000800063f */
[----:B------:R-:W-:Y:S01]  /*0210*/  USHF.L.U32 UR4, UR4, 0x1, URZ ;  /* 0x0000000104047899 */ /* 0x000fe2000800063f */
[----:B------:R-:W0:Y:S11]  /*0220*/  FENCE.VIEW.ASYNC.S ;  /* 0x00000000000073c6 */ /* 0x000e360000000000 */
[----:B0-----:R0:W1:Y:S01]  /*0230*/  SYNCS.EXCH.64 URZ, [UR8], UR4 ;  /* 0x00000004083f75b2 */ /* 0x0010620008000100 */
[----:B------:R0:W2:Y:S01]  /*0240*/  SYNCS.EXCH.64 URZ, [UR8+0x38], UR6 ;  /* 0x00003806083f75b2 */ /* 0x0000a20008000100 */
[----:B------:R0:W3:Y:S01]  /*0250*/  SYNCS.EXCH.64 URZ, [UR8+0x8], UR4 ;  /* 0x00000804083f75b2 */ /* 0x0000e20008000100 */
[----:B------:R0:W4:Y:S01]  /*0260*/  SYNCS.EXCH.64 URZ, [UR8+0x40], UR6 ;  /* 0x00004006083f75b2 */ /* 0x0001220008000100 */
[----:B------:R0:W0:Y:S01]  /*0270*/  SYNCS.EXCH.64 URZ, [UR8+0x10], UR4 ;  /* 0x00001004083f75b2 */ /* 0x0000220008000100 */
        /* <DEDUP_REMOVED lines=9> */
[----:B------:R-:W-:Y:S01]  /*0310*/  NOP ;  /* 0x0000000000007918 */ /* 0x000fe20000000000 */
.L_x_2:
[----:B------:R-:W5:Y:S01]  /*0320*/  SHFL.IDX PT, R0, R0, RZ, 0x1f ;  /* 0x00001fff00007589 */ /* 0x000f6200000e0000 */
[----:B------:R-:W-:Y:S01]  /*0330*/  ELECT P0, URZ, PT ;  /* 0x00000000003f782f */ /* 0x000fe20003800000 */
[----:B------:R-:W1:Y:S01]  /*0340*/  LDC R2, c[0x0][0x65c] ;  /* 0x00019700ff027b82 */ /* 0x000e620000000800 */
[----:B------:R-:W-:Y:S01]  /*0350*/  SHF.R.S32.HI R6, RZ, 0x1f, R5 ;  /* 0x0000001fff067819 */ /* 0x000fe20000011405 */
[----:B------:R-:W2:Y:S01]  /*0360*/  S2R R3, SR_CTAID.Y ;  /* 0x0000000000037919 */ /* 0x000ea20000002600 */
[----:B0-----:R-:W-:Y:S01]  /*0370*/  UMOV UR4, 0x20 ;  /* 0x0000002000047882 */ /* 0x001fe20000000000 */
[----:B------:R-:W-:Y:S01]  /*0380*/  ISETP.NE.AND P2, PT, R8, RZ, PT ;  /* 0x000000ff0800720c */ /* 0x000fe20003f45270 */
[----:B------:R-:W-:Y:S01]  /*0390*/  NOP ;  /* 0x0000000000007918 */ /* 0x000fe20000000000 */
[----:B------:R-:W0:Y:S01]  /*03a0*/  S2R R4, SR_CTAID.X ;  /* 0x0000000000047919 */ /* 0x000e220000002500 */
[----:B------:R-:W-:Y:S01]  /*03b0*/  LEA.HI R6, R6, R5, RZ, 0x2 ;  /* 0x0000000506067211 */ /* 0x000fe200078f10ff */
[----:B------:R-:W-:Y:S01]  /*03c0*/  NOP ;  /* 0x0000000000007918 */ /* 0x000fe20000000000 */
[----:B-----5:R-:W-:-:S02]  /*03d0*/  ISETP.NE.OR P0, PT, R0, RZ, !P0 ;  /* 0x000000ff0000720c */ /* 0x020fc40004705670 */
[----:B-1----:R-:W-:-:S04]  /*03e0*/  ISETP.NE.AND P3, PT, R2, 0x1, PT ;  /* 0x000000010200780c */ /* 0x002fc80003f65270 */
[----:B------:R-:W-:Y:S02]  /*03f0*/  P2R R0, PR, RZ, 0x8 ;  /* 0x00000008ff007803 */ /* 0x000fe40000000000 */
[----:B------:R-:W-:-:S05]  /*0400*/  LOP3.LUT R0, R6, 0xfffffffc, RZ, 0xc0, !PT ;  /* 0xfffffffc06007812 */ /* 0x000fca00078ec0ff */
[----:B------:R-:W-:Y:S01]  /*0410*/  VOTEU.ALL UP0, P0 ;  /* 0x00000000003f7886 */ /* 0x000fe20000000000 */
[----:B------:R-:W-:Y:S01]  /*0420*/  IMAD.IADD R0, R5, 0x1, -R0 ;  /* 0x0000000105007824 */ /* 0x000fe200078e0a00 */
[----:B------:R-:W0:Y:S01]  /*0430*/  @P3 LDC R17, c[0x0][0x10] ;  /* 0x00000400ff113b82 */ /* 0x000e220000000800 */
[----:B------:R-:W-:Y:S01]  /*0440*/  VOTEU.ALL UP1, P0 ;  /* 0x00000000003f7886 */ /* 0x000fe20000020000 */
[----:B--2---:R-:W-:Y:S01]  /*0450*/  @P3 IMAD.MOV.U32 R6, RZ, RZ, R3 ;  /* 0x000000ffff063224 */ /* 0x004fe200078e0003 */
[----:B------:R-:W-:Y:S01]  /*0460*/  @!UP0 UMOV UR6, 0x400 ;  /* 0x0000040000068882 */ /* 0x000fe20000000000 */
[----:B------:R-:W-:-:S04]  /*0470*/  @!UP0 UIADD3 UR4, -UR4, 0x100000, URZ ;  /* 0x0010000004048890 */ /* 0x000fc8000fffe13f */
[----:B------:R-:W-:Y:S02]  /*0480*/  @!UP0 USHF.L.U32 UR5, UR4, 0xb, URZ ;  /* 0x0000000b04058899 */ /* 0x000fe4000800063f */
[----:B------:R-:W-:Y:S01]  /*0490*/  @!UP0 USHF.L.U32 UR4, UR4, 0x1, URZ ;  /* 0x0000000104048899 */ /* 0x000fe2000800063f */
[----:B------:R-:W-:Y:S02]  /*04a0*/  @P3 IMAD.MOV.U32 R7, RZ, RZ, RZ ;  /* 0x000000ffff073224 */ /* 0x000fe400078e00ff */
[----:B------:R-:W-:Y:S01]  /*04b0*/  IMAD.MOV.U32 R5, RZ, RZ, RZ ;  /* 0x000000ffff057224 */ /* 0x000fe200078e00ff */
[----:B------:R-:W1:Y:S01]  /*04c0*/  @!UP0 S2UR UR7, SR_CgaCtaId ;  /* 0x00000000000789c3 */ /* 0x000e620000008800 */
[----:B------:R-:W-:-:S07]  /*04d0*/  @P3 IMAD.MOV.U32 R11, RZ, RZ, RZ ;  /* 0x000000ffff0b3224 */ /* 0x000fce00078e00ff */
[----:B------:R-:W2:Y:S01]  /*04e0*/  @!P3 LDC R9, c[0x0][0xc] ;  /* 0x00000300ff09bb82 */ /* 0x000ea20000000800 */
[----:B0-----:R-:W-:-:S04]  /*04f0*/  @P3 IMAD.WIDE.U32 R16, R4, R17, R6 ;  /* 0x0000001104103225 */ /* 0x001fc800078e0006 */
[----:B------:R-:W-:Y:S01]  /*0500*/  @P3 IMAD.IADD R17, R17, 0x1, R11 ;  /* 0x0000000111113824 */ /* 0x000fe200078e020b */
[----:B-1----:R-:W-:Y:S01]  /*0510*/  @!UP0 ULEA UR6, UR7, UR6, 0x18 ;  /* 0x0000000607068291 */ /* 0x002fe2000f8ec03f */
[----:B------:R-:W-:Y:S01]  /*0520*/  VOTEU.ALL UP0, P0 ;  /* 0x00000000003f7886 */ /* 0x000fe20000000000 */
[----:B------:R-:W-:-:S04]  /*0530*/  ISETP.NE.AND P0, PT, R0, 0x3, PT ;  /* 0x000000030000780c */ /* 0x000fc80003f05270 */
[----:B------:R-:W-:Y:S01]  /*0540*/  ISETP.EQ.OR P0, PT, R0, RZ, !P0 ;  /* 0x000000ff0000720c */ /* 0x000fe20004702670 */
[----:B--2---:R-:W-:-:S03]  /*0550*/  @!P3 IMAD.WIDE.U32 R6, R9, R3, R4 ;  /* 0x000000030906b225 */ /* 0x004fc600078e0004 */
[C---:B------:R-:W-:Y:S01]  /*0560*/  ISETP.EQ.AND P0, PT, R8.reuse, RZ, P0 ;  /* 0x000000ff0800720c */ /* 0x040fe20000702270 */
[----:B------:R-:W-:Y:S01]  /*0570*/  VIADD R8, R8, 0xffffffff ;  /* 0xffffffff08087836 */ /* 0x000fe20000000000 */
[----:B------:R-:W0:Y:S02]  /*0580*/  FENCE.VIEW.ASYNC.S ;  /* 0x00000000000073c6 */ /* 0x000e240000000000 */
[----:B0-----:R0:W3:Y:S01]  /*0590*/  @!UP0 SYNCS.EXCH.64 URZ, [UR6+0x80], UR4 ;  /* 0x00008004063f85b2 */ /* 0x0010e20008000100 */
[----:B------:R-:W-:Y:S01]  /*05a0*/  @!P3 IMAD.MOV.U32 R16, RZ, RZ, R6 ;  /* 0x000000ffff10b224 */ /* 0x000fe200078e0006 */
[----:B------:R-:W-:Y:S01]  /*05b0*/  SEL R19, RZ, 0x1, !P0 ;  /* 0x00000001ff137807 */ /* 0x000fe20004000000 */
[----:B------:R-:W-:Y:S01]  /*05c0*/  @!P3 IMAD.MOV.U32 R17, RZ, RZ, R7 ;  /* 0x000000ffff11b224 */ /* 0x000fe200078e0007 */
[----:B------:R-:W-:-:S04]  /*05d0*/  ISETP.GE.U32.AND P1, PT, R8, 0x2, PT ;  /* 0x000000020800780c */ /* 0x000fc80003f26070 */
[----:B------:R-:W-:Y:S01]  /*05e0*/  SEL R19, R19, 0x2, P1 ;  /* 0x0000000213137807 */ /* 0x000fe20000800000 */
[----:B------:R0:W3:Y:S01]  /*05f0*/  @!UP1 SYNCS.EXCH.64 URZ, [UR6+0x88], UR4 ;  /* 0x00008804063f95b2 */ /* 0x0000e20008000100 */
[----:B------:R-:W-:Y:S01]  /*0600*/  NOP ;  /* 0x0000000000007918 */ /* 0x000fe20000000000 */
[----:B---34-:R-:W-:Y:S06]  /*0610*/  BAR.SYNC.DEFER_BLOCKING 0x0 ;  /* 0x0000000000007b1d */ /* 0x018fec0000010000 */
[----:B------:R-:W-:Y:S05]  /*0620*/  @!P2 BRA `(.L_x_3) ;  /* 0x0000009c007ca947 */ /* 0x000fea0003800000 */
[----:B------:R-:W-:-:S13]  /*0630*/  ISETP.GT.U32.AND P0, PT, R8, 0x1, PT ;  /* 0x000000010800780c */ /* 0x000fda0003f04070 */
[----:B0-----:R-:W-:Y:S05]  /*0640*/  @P0 EXIT ;  /* 0x000000000000094d */ /* 0x001fea0003800000 */
[----:B------:R-:W-:Y:S01]  /*0650*/  ULDC.64 UR4, c[0x0][0x650] ;  /* 0x0001940000047ab9 */ /* 0x000fe20000000a00 */
[----:B------:R-:W-:Y:S01]  /*0660*/  PRMT R0, RZ, 0x7610, R0 ;  /* 0x00007610ff007816 */ /* 0x000fe20000000000 */
[----:B------:R-:W-:Y:S01]  /*0670*/  IMAD.MOV.U32 R153, RZ, RZ, -0x1 ;  /* 0xffffffffff997424 */ /* 0x000fe200078e00ff */
[----:B------:R-:W-:Y:S01]  /*0680*/  ISETP.GE.U32.AND P0, PT, R16, UR4, PT ;  /* 0x0000000410007c0c */ /* 0x000fe2000bf06070 */
[----:B------:R-:W-:Y:S02]  /*0690*/  IMAD.MOV.U32 R152, RZ, RZ, -0x1 ;  /* 0xffffffffff987424 */ /* 0x000fe400078e00ff */
[----:B------:R-:W-:Y:S01]  /*06a0*/  IMAD.MOV.U32 R23, RZ, RZ, -0x1 ;  /* 0xffffffffff177424 */ /* 0x000fe200078e00ff */
[----:B------:R-:W-:-:S13]  /*06b0*/  ISETP.GE.U32.AND.EX P0, PT, R17, UR5, PT, P0 ;  /* 0x0000000511007c0c */ /* 0x000fda000bf06100 */
[----:B------:R-:W-:Y:S05]  /*06c0*/  @P0 BRA `(.L_x_4) ;  /* 0x0000000400540947 */ /* 0x000fea0003800000 */
[----:B------:R-:W0:Y:S01]  /*06d0*/  LDC.64 R14, c[0x0][0x628] ;  /* 0x00018a00ff0e7b82 */ /* 0x000e220000000a00 */
[----:B------:R-:W-:Y:S02]  /*06e0*/  IMAD.MOV.U32 R6, RZ, RZ, R16 ;  /* 0x000000ffff067224 */ /* 0x000fe400078e0010 */
[----:B------:R-:W-:-:S05]  /*06f0*/  IMAD.MOV.U32 R7, RZ, RZ, R17 ;  /* 0x000000ffff077224 */ /* 0x000fca00078e0011 */
[----:B------:R-:W1:Y:S08]  /*0700*/  LDC R0, c[0x0][0x630] ;  /* 0x00018c00ff007b82 */ /* 0x000e700000000800 */
[----:B------:R-:W2:Y:S01]  /*0710*/  LDC.64 R20, c[0x0][0x620] ;  /* 0x00018800ff147b82 */ /* 0x000ea20000000a00 */
[----:B0-----:R-:W-:-:S04]  /*0720*/  ISETP.NE.U32.AND P0, PT, R14, RZ, PT ;  /* 0x000000ff0e00720c */ /* 0x001fc80003f05070 */
[----:B------:R-:W-:-:S13]  /*0730*/  ISETP.NE.AND.EX P0, PT, R15, RZ, PT, P0 ;  /* 0x000000ff0f00720c */ /* 0x000fda0003f05300 */
[----:B-12---:R-:W-:Y:S05]  /*0740*/  @!P0 BRA `(.L_x_5) ;  /* 0x0000000000288947 */ /* 0x006fea0003800000 */
[----:B------:R-:W0:Y:S02]  /*0750*/  LDC R11, c[0x0][0x634] ;  /* 0x00018d00ff0b7b82 */ /* 0x000e240000000800 */
[----:B0-----:R-:W-:-:S05]  /*0760*/  IADD3 R11, P0, R16, R11, RZ ;  /* 0x0000000b100b7210 */ /* 0x001fca0007f1e0ff */
[----:B------:R-:W-:-:S04]  /*0770*/  IMAD.X R13, RZ, RZ, R17, P0 ;  /* 0x000000ffff0d7224 */ /* 0x000fc800000e0611 */
[----:B------:R-:W-:-:S04]  /*0780*/  IMAD.WIDE.U32 R6, R13, R14, RZ ;  /* 0x0000000e0d067225 */ /* 0x000fc800078e00ff */
[----:B------:R-:W-:-:S04]  /*0790*/  IMAD.WIDE.U32 R8, P0, R11, R15, R6 ;  /* 0x0000000f0b087225 */ /* 0x000fc80007800006 */
[----:B------:R-:W-:-:S04]  /*07a0*/  IMAD.WIDE.U32 R6, R11, R14, RZ ;  /* 0x0000000e0b067225 */ /* 0x000fc800078e00ff */
[----:B------:R-:W-:Y:S01]  /*07b0*/  IMAD.X R11, RZ, RZ, RZ, P0 ;  /* 0x000000ffff0b7224 */ /* 0x000fe200000e06ff */
[----:B------:R-:W-:Y:S01]  /*07c0*/  IADD3 RZ, P0, R7, R8, RZ ;  /* 0x0000000807ff7210 */ /* 0x000fe20007f1e0ff */
[----:B------:R-:W-:-:S04]  /*07d0*/  IMAD.MOV.U32 R10, RZ, RZ, R9 ;  /* 0x000000ffff0a7224 */ /* 0x000fc800078e0009 */
[----:B------:R-:W-:-:S08]  /*07e0*/  IMAD.WIDE.U32.X R6, R13, R15, R10, P0 ;  /* 0x0000000f0d067225 */ /* 0x000fd000000e040a */
.L_x_5:
[-CC-:B------:R-:W-:Y:S01]  /*07f0*/  SHF.R.U64 R23, R6, R0.reuse, R7.reuse ;  /* 0x0000000006177219 */ /* 0x180fe20000001207 */
[----:B------:R-:W0:Y:S01]  /*0800*/  LDC R10, c[0x0][0x618] ;  /* 0x00018600ff0a7b82 */ /* 0x000e220000000800 */
[----:B------:R-:W-:Y:S01]  /*0810*/  SHF.R.U32.HI R5, RZ, R0, R7 ;  /* 0x00000000ff057219 */ /* 0x000fe20000011607 */
[----:B------:R-:W-:Y:S01]  /*0820*/  ULDC UR4, c[0x0][0x150] ;  /* 0x0000540000047ab9 */ /* 0x000fe20000000800 */
[----:B------:R-:W-:Y:S02]  /*0830*/  IADD3 R9, P0, RZ, -R23, RZ ;  /* 0x80000017ff097210 */ /* 0x000fe40007f1e0ff */
[----:B------:R-:W-:-:S03]  /*0840*/  I2FP.F32.U32 R0, R4 ;  /* 0x0000000400007245 */ /* 0x000fc60000201000 */
[----:B------:R-:W1:Y:S01]  /*0850*/  LDC.64 R28, c[0x0][0x640] ;  /* 0x00019000ff1c7b82 */ /* 0x000e620000000a00 */
[----:B------:R-:W-:Y:S02]  /*0860*/  IMAD.X R11, RZ, RZ, ~R5, P0 ;  /* 0x000000ffff0b7224 */ /* 0x000fe400000e0e05 */
[----:B------:R-:W-:Y:S01]  /*0870*/  FMUL R0, R0, UR4 ;  /* 0x0000000400007c20 */ /* 0x000fe20008400000 */
[----:B------:R-:W-:Y:S01]  /*0880*/  IMAD.WIDE.U32 R6, R9, R20, R16 ;  /* 0x0000001409067225 */ /* 0x000fe200078e0010 */
[----:B------:R-:W-:-:S03]  /*0890*/  ULDC UR4, c[0x0][0x154] ;  /* 0x0000550000047ab9 */ /* 0x000fc60000000800 */
[----:B------:R-:W-:Y:S01]  /*08a0*/  IMAD R8, R11, R20, RZ ;  /* 0x000000140b087224 */ /* 0x000fe200078e02ff */
[----:B------:R-:W2:Y:S01]  /*08b0*/  LDC R5, c[0x0][0x144] ;  /* 0x00005100ff057b82 */ /* 0x000ea20000000800 */
[----:B------:R-:W3:Y:S02]  /*08c0*/  F2I.U32.TRUNC.NTZ R0, R0 ;  /* 0x0000000000007305 */ /* 0x000ee4000020f000 */
[----:B------:R-:W-:-:S04]  /*08d0*/  IMAD R9, R9, R21, R8 ;  /* 0x0000001509097224 */ /* 0x000fc800078e0208 */
[----:B------:R-:W-:Y:S01]  /*08e0*/  IMAD.IADD R7, R7, 0x1, R9 ;  /* 0x0000000107077824 */ /* 0x000fe200078e0209 */
[----:B------:R-:W4:Y:S01]  /*08f0*/  LDC R12, c[0x0][0x608] ;  /* 0x00018200ff0c7b82 */ /* 0x000f220000000800 */
[----:B------:R-:W-:-:S03]  /*0900*/  IMAD.MOV.U32 R9, RZ, RZ, -0x1 ;  /* 0xffffffffff097424 */ /* 0x000fc600078e00ff */
[-CC-:B0-----:R-:W-:Y:S02]  /*0910*/  SHF.R.U64 R20, R6, R10.reuse, R7.reuse ;  /* 0x0000000a06147219 */ /* 0x181fe40000001207 */
[----:B------:R-:W-:Y:S02]  /*0920*/  I2FP.F32.U32 R6, R3 ;  /* 0x0000000300067245 */ /* 0x000fe40000201000 */
[----:B------:R-:W0:Y:S01]  /*0930*/  LDC R26, c[0x0][0x658] ;  /* 0x00019600ff1a7b82 */ /* 0x000e220000000800 */
[----:B-1----:R-:W-:Y:S01]  /*0940*/  ISETP.NE.U32.AND P0, PT, R28, RZ, PT ;  /* 0x000000ff1c00720c */ /* 0x002fe20003f05070 */
[----:B---3--:R-:W-:Y:S01]  /*0950*/  IMAD.MOV R8, RZ, RZ, -R0 ;  /* 0x000000ffff087224 */ /* 0x008fe200078e0a00 */
[----:B------:R-:W-:Y:S01]  /*0960*/  SHF.R.U32.HI R7, RZ, R10, R7 ;  /* 0x0000000aff077219 */ /* 0x000fe20000011607 */
[----:B------:R-:W-:Y:S01]  /*0970*/  FMUL R6, R6, UR4 ;  /* 0x0000000406067c20 */ /* 0x000fe20008400000 */
[----:B------:R-:W-:-:S03]  /*0980*/  ISETP.NE.AND.EX P0, PT, R29, RZ, PT, P0 ;  /* 0x000000ff1d00720c */ /* 0x000fc60003f05300 */
[----:B------:R-:W1:Y:S01]  /*0990*/  LDC R14, c[0x0][0x148] ;  /* 0x00005200ff0e7b82 */ /* 0x000e620000000800 */
[----:B--2---:R-:W-:-:S07]  /*09a0*/  IMAD R0, R5, R8, R4 ;  /* 0x0000000805007224 */ /* 0x004fce00078e0204 */
[----:B------:R-:W2:Y:S01]  /*09b0*/  LDC R24, c[0x0][0x600] ;  /* 0x00018000ff187b82 */ /* 0x000ea20000000800 */
[-CC-:B----4-:R-:W-:Y:S02]  /*09c0*/  SHF.R.U64 R30, R20, R12.reuse, R7.reuse ;  /* 0x0000000c141e7219 */ /* 0x190fe40000001207 */
[----:B------:R-:W-:Y:S01]  /*09d0*/  SHF.R.U32.HI R5, RZ, R12, R7 ;  /* 0x0000000cff057219 */ /* 0x000fe20000011607 */
[----:B------:R-:W-:Y:S01]  /*09e0*/  IMAD.MOV.U32 R7, RZ, RZ, 0x1 ;  /* 0x00000001ff077424 */ /* 0x000fe200078e00ff */
[----:B------:R3:W4:Y:S03]  /*09f0*/  F2I.U32.TRUNC.NTZ R12, R6 ;  /* 0x00000006000c7305 */ /* 0x000726000020f000 */
[----:B------:R-:W1:Y:S01]  /*0a00*/  LDC R15, c[0x0][0x648] ;  /* 0x00019200ff0f7b82 */ /* 0x000e620000000800 */
[-C--:B0-----:R-:W-:Y:S02]  /*0a10*/  SHF.L.U32 R4, R9, R26.reuse, RZ ;  /* 0x0000001a09047219 */ /* 0x081fe400000006ff */
[----:B------:R-:W-:-:S02]  /*0a20*/  SHF.R.U64 R32, R30, R26, R5 ;  /* 0x0000001a1e207219 */ /* 0x000fc40000001205 */
[----:B------:R-:W-:Y:S02]  /*0a30*/  LOP3.LUT R11, RZ, R4, RZ, 0x33, !PT ;  /* 0x00000004ff0b7212 */ /* 0x000fe400078e33ff */
[-C--:B------:R-:W-:Y:S01]  /*0a40*/  SHF.R.U32.HI R5, RZ, R26.reuse, R5 ;  /* 0x0000001aff057219 */ /* 0x080fe20000011605 */
[----:B------:R-:W0:Y:S01]  /*0a50*/  LDC R21, c[0x0][0x638] ;  /* 0x00018e00ff157b82 */ /* 0x000e220000000800 */
[----:B------:R-:W-:Y:S01]  /*0a60*/  SHF.L.U32 R10, R7, R26, RZ ;  /* 0x0000001a070a7219 */ /* 0x000fe200000006ff */
[----:B------:R-:W-:-:S06]  /*0a70*/  IMAD.MOV.U32 R4, RZ, RZ, R32 ;  /* 0x000000ffff047224 */ /* 0x000fcc00078e0020 */
[----:B------:R-:W0:Y:S01]  /*0a80*/  LDC R153, c[0x0][0x610] ;  /* 0x00018400ff997b82 */ /* 0x000e220000000800 */
[----:B---34-:R-:W-:Y:S05]  /*0a90*/  @!P0 BRA `(.L_x_6) ;  /* 0x0000000000288947 */ /* 0x018fea0003800000 */
[----:B------:R-:W3:Y:S02]  /*0aa0*/  LDC R9, c[0x0][0x64c] ;  /* 0x00019300ff097b82 */ /* 0x000ee40000000800 */
[----:B---3--:R-:W-:-:S05]  /*0ab0*/  IADD3 R9, P0, R32, R9, RZ ;  /* 0x0000000920097210 */ /* 0x008fca0007f1e0ff */
        /* <DEDUP_REMOVED lines=8> */
.L_x_6:
[----:B-1----:R-:W-:Y:S01]  /*0b40*/  SHF.R.U64 R4, R4, R15, R5 ;  /* 0x0000000f04047219 */ /* 0x002fe20000001205 */
[----:B--2---:R-:W-:Y:S01]  /*0b50*/  VIADD R5, R24, 0xffffffff ;  /* 0xffffffff18057836 */ /* 0x004fe20000000000 */
[----:B------:R-:W-:Y:S01]  /*0b60*/  LOP3.LUT R11, R30, R11, RZ, 0xc0, !PT ;  /* 0x0000000b1e0b7212 */ /* 0x000fe200078ec0ff */
[----:B------:R-:W-:Y:S02]  /*0b70*/  IMAD.MOV R12, RZ, RZ, -R12 ;  /* 0x000000ffff0c7224 */ /* 0x000fe400078e0a0c */
[----:B------:R-:W-:Y:S02]  /*0b80*/  IMAD.MOV R6, RZ, RZ, -R4 ;  /* 0x000000ffff067224 */ /* 0x000fe400078e0a04 */
[----:B------:R-:W-:Y:S01]  /*0b90*/  IMAD R11, R10, R4, R11 ;  /* 0x000000040a0b7224 */ /* 0x000fe200078e020b */
[----:B------:R-:W-:Y:S01]  /*0ba0*/  LOP3.LUT R4, R20, R5, RZ, 0xc0, !PT ;  /* 0x0000000514047212 */ /* 0x000fe200078ec0ff */
[----:B------:R-:W-:Y:S02]  /*0bb0*/  @P3 IMAD R0, R14, R12, R3 ;  /* 0x0000000c0e003224 */ /* 0x000fe400078e0203 */
[----:B0-----:R-:W-:-:S02]  /*0bc0*/  IMAD R3, R6, R21, R32 ;  /* 0x0000001506037224 */ /* 0x001fc400078e0220 */
[----:B------:R-:W-:Y:S02]  /*0bd0*/  IMAD R153, R11, R153, R0 ;  /* 0x000000990b997224 */ /* 0x000fe400078e0200 */
[----:B------:R-:W-:Y:S02]  /*0be0*/  IMAD R4, R3, R24, R4 ;  /* 0x0000001803047224 */ /* 0x000fe400078e0204 */
[----:B------:R-:W-:-:S03]  /*0bf0*/  IMAD.MOV.U32 R0, RZ, RZ, 0x1 ;  /* 0x00000001ff007424 */ /* 0x000fc600078e00ff */
[----:B------:R-:W-:Y:S02]  /*0c00*/  SEL R152, R4, R153, !P3 ;  /* 0x0000009904987207 */ /* 0x000fe40005800000 */
[----:B------:R-:W-:-:S07]  /*0c10*/  SEL R153, R153, R4, !P3 ;  /* 0x0000000499997207 */ /* 0x000fce0005800000 */
.L_x_4:
[----:B------:R-:W-:-:S08]  /*0c20*/  NOP ;  /* 0x0000000000007918 */ /* 0x000fd00000000000 */
[----:B------:R-:W0:Y:S02]  /*0c30*/  USETMAXREG.TRY_ALLOC.CTAPOOL UP0, 0xe8 ;  /* 0x000000e8000079c8 */ /* 0x000e240008000600 */
[----:B0-----:R-:W-:-:S13]  /*0c40*/  PLOP3.LUT P0, PT, PT, PT, UP0, 0x80, 0x0 ;  /* 0x000000000000781c */ /* 0x001fda0003f0f008 */
[----:B------:R-:W-:Y:S05]  /*0c50*/  @!P0 BRA `(.L_x_4) ;  /* 0xfffffffc00f08947 */ /* 0x000fea000383ffff */
[----:B------:R-:W-:Y:S01]  /*0c60*/  ULDC.64 UR4, c[0x0][0x598] ;  /* 0x0001660000047ab9 */ /* 0x000fe20000000a00 */
[----:B------:R-:W-:Y:S01]  /*0c70*/  ULDC.64 UR36, c[0x0][0x208] ;  /* 0x0000820000247ab9 */ /* 0x000fe20000000a00 */
[----:B------:R-:W-:-:S04]  /*0c80*/  ISETP.NE.U32.AND P0, PT, RZ, UR4, PT ;  /* 0x00000004ff007c0c */ /* 0x000fc8000bf05070 */
[----:B------:R-:W-:-:S13]  /*0c90*/  ISETP.NE.AND.EX P0, PT, RZ, UR5, PT, P0 ;  /* 0x00000005ff007c0c */ /* 0x000fda000bf05300 */
[----:B------:R-:W-:Y:S05]  /*0ca0*/  @!P0 BRA `(.L_x_7) ;  /* 0x00000000001c8947 */ /* 0x000fea0003800000 */
[----:B------:R-:W0:Y:S02]  /*0cb0*/  LDC.64 R4, c[0x0][0x598] ;  /* 0x00016600ff047b82 */ /* 0x000e240000000a00 */
[----:B0-----:R-:W2:Y:S02]  /*0cc0*/  LDG.E.64 R4, desc[UR36][R4.64] ;  /* 0x0000002404047981 */ /* 0x001ea4000c1e1b00 */
[----:B--2---:R-:W-:-:S04]  /*0cd0*/  ISETP.NE.U32.AND P0, PT, R4, RZ, PT ;  /* 0x000000ff0400720c */ /* 0x004fc80003f05070 */
[----:B------:R-:W-:-:S13]  /*0ce0*/  ISETP.NE.AND.EX P0, PT, R5, RZ, PT, P0 ;  /* 0x000000ff0500720c */ /* 0x000fda0003f05300 */
[----:B------:R-:W-:Y:S05]  /*0cf0*/  @!P0 BRA `(.L_x_7) ;  /* 0x0000000000088947 */ /* 0x000fea0003800000 */
[----:B------:R0:W5:Y:S01]  /*0d00*/  LD.E R154, desc[UR36][R4.64] ;  /* 0x00000024049a7980 */ /* 0x000162000c101900 */
[----:B------:R-:W-:Y:S05]  /*0d10*/  BRA `(.L_x_8) ;  /* 0x0000000000247947 */ /* 0x000fea0003800000 */
.L_x_7:
[----:B------:R-:W-:Y:S02]  /*0d20*/  ULDC.64 UR4, c[0x0][0x588] ;  /* 0x0001620000047ab9 */ /* 0x000fe40000000a00 */
[----:B------:R-:W-:-:S04]  /*0d30*/  ISETP.NE.U32.AND P0, PT, RZ, UR4, PT ;  /* 0x00000004ff007c0c */ /* 0x000fc8000bf05070 */
[----:B------:R-:W-:-:S13]  /*0d40*/  ISETP.NE.AND.EX P0, PT, RZ, UR5, PT, P0 ;  /* 0x00000005ff007c0c */ /* 0x000fda000bf05300 */
[----:B------:R-:W-:Y:S05]  /*0d50*/  @!P0 BRA `(.L_x_9) ;  /* 0x00000000000c8947 */ /* 0x000fea0003800000 */
[----:B------:R-:W0:Y:S02]  /*0d60*/  LDC.64 R154, c[0x0][0x588] ;  /* 0x00016200ff9a7b82 */ /* 0x000e240000000a00 */
[----:B0-----:R1:W5:Y:S01]  /*0d70*/  LDG.E R154, desc[UR36][R154.64] ;  /* 0x000000249a9a7981 */ /* 0x001362000c1e1900 */
[----:B------:R-:W-:Y:S05]  /*0d80*/  BRA `(.L_x_8) ;  /* 0x0000000000087947 */ /* 0x000fea0003800000 */
.L_x_9:
[----:B------:R-:W-:Y:S02]  /*0d90*/  ULDC UR4, c[0x0][0x580] ;  /* 0x0001600000047ab9 */ /* 0x000fe40000000800 */
[----:B------:R-:W-:-:S07]  /*0da0*/  IMAD.U32 R154, RZ, RZ, UR4 ;  /* 0x00000004ff9a7e24 */ /* 0x000fce000f8e00ff */
.L_x_8:
[----:B------:R-:W-:Y:S02]  /*0db0*/  ULDC.64 UR4, c[0x0][0x5a0] ;  /* 0x0001680000047ab9 */ /* 0x000fe40000000a00 */
[----:B------:R-:W-:-:S04]  /*0dc0*/  ISETP.NE.U32.AND P0, PT, RZ, UR4, PT ;  /* 0x00000004ff007c0c */ /* 0x000fc8000bf05070 */
[----:B------:R-:W-:-:S13]  /*0dd0*/  ISETP.NE.AND.EX P0, PT, RZ, UR5, PT, P0 ;  /* 0x00000005ff007c0c */ /* 0x000fda000bf05300 */
[----:B------:R-:W-:Y:S05]  /*0de0*/  @!P0 BRA `(.L_x_10) ;  /* 0x00000000001c8947 */ /* 0x000fea0003800000 */
[----:B0-----:R-:W0:Y:S02]  /*0df0*/  LDC.64 R4, c[0x0][0x5a0] ;  /* 0x00016800ff047b82 */ /* 0x001e240000000a00 */
[----:B0-----:R-:W2:Y:S02]  /*0e00*/  LDG.E.64 R4, desc[UR36][R4.64] ;  /* 0x0000002404047981 */ /* 0x001ea4000c1e1b00 */
[----:B--2---:R-:W-:-:S04]  /*0e10*/  ISETP.NE.U32.AND P0, PT, R4, RZ, PT ;  /* 0x000000ff0400720c */ /* 0x004fc80003f05070 */
[----:B------:R-:W-:-:S13]  /*0e20*/  ISETP.NE.AND.EX P0, PT, R5, RZ, PT, P0 ;  /* 0x000000ff0500720c */ /* 0x000fda0003f05300 */
[----:B------:R-:W-:Y:S05]  /*0e30*/  @!P0 BRA `(.L_x_10) ;  /* 0x0000000000088947 */ /* 0x000fea0003800000 */
[----:B-1----:R0:W5:Y:S01]  /*0e40*/  LD.E R155, desc[UR36][R4.64] ;  /* 0x00000024049b7980 */ /* 0x002162000c101900 */
[----:B------:R-:W-:Y:S05]  /*0e50*/  BRA `(.L_x_11) ;  /* 0x0000000000247947 */ /* 0x000fea0003800000 */
.L_x_10:
[----:B------:R-:W-:Y:S02]  /*0e60*/  ULDC.64 UR4, c[0x0][0x590] ;  /* 0x0001640000047ab9 */ /* 0x000fe40000000a00 */
[----:B------:R-:W-:-:S04]  /*0e70*/  ISETP.NE.U32.AND P0, PT, RZ, UR4, PT ;  /* 0x00000004ff007c0c */ /* 0x000fc8000bf05070 */
[----:B------:R-:W-:-:S13]  /*0e80*/  ISETP.NE.AND.EX P0, PT, RZ, UR5, PT, P0 ;  /* 0x00000005ff007c0c */ /* 0x000fda000bf05300 */
[----:B------:R-:W-:Y:S05]  /*0e90*/  @!P0 BRA `(.L_x_12) ;  /* 0x00000000000c8947 */ /* 0x000fea0003800000 */
[----:B0-----:R-:W1:Y:S02]  /*0ea0*/  LDC.64 R4, c[0x0][0x590] ;  /* 0x00016400ff047b82 */ /* 0x001e640000000a00 */
[----:B-1----:R1:W5:Y:S01]  /*0eb0*/  LDG.E R155, desc[UR36][R4.64] ;  /* 0x00000024049b7981 */ /* 0x002362000c1e1900 */
[----:B------:R-:W-:Y:S05]  /*0ec0*/  BRA `(.L_x_11) ;  /* 0x0000000000087947 */ /* 0x000fea0003800000 */
.L_x_12:
[----:B------:R-:W-:Y:S02]  /*0ed0*/  ULDC UR4, c[0x0][0x584] ;  /* 0x0001610000047ab9 */ /* 0x000fe40000000800 */
[----:B-1----:R-:W-:-:S07]  /*0ee0*/  IMAD.U32 R155, RZ, RZ, UR4 ;  /* 0x00000004ff9b7e24 */ /* 0x002fce000f8e00ff */
.L_x_11:
[----:B------:R-:W-:-:S13]  /*0ef0*/  LOP3.LUT P0, RZ, R0, 0xff, RZ, 0xc0, !PT ;  /* 0x000000ff00ff7812 */ /* 0x000fda000780c0ff */
[----:B------:R-:W-:Y:S05]  /*0f00*/  @!P0 EXIT ;  /* 0x000000000000894d */ /* 0x000fea0003800000 */
[----:B------:R-:W-:Y:S01]  /*0f10*/  ULDC UR4, c[0x0][0x28c] ;  /* 0x0000a30000047ab9 */ /* 0x000fe20000000800 */
[----:B------:R-:W-:Y:S01]  /*0f20*/  LOP3.LUT R158, R19, 0x1, RZ, 0xfc, !PT ;  /* 0x00000001139e7812 */ /* 0x000fe200078efcff */
[----:B------:R-:W-:Y:S01]  /*0f30*/  UIADD3 UR4, UR4, 0x7f, URZ ;  /* 0x0000007f04047890 */ /* 0x000fe2000fffe03f */
[----:B------:R-:W-:Y:S01]  /*0f40*/  UMOV UR38, URZ ;  /* 0x0000003f00267c82 */ /* 0x000fe20008000000 */
[----:B------:R-:W-:Y:S02]  /*0f50*/  UMOV UR39, URZ ;  /* 0x0000003f00277c82 */ /* 0x000fe40008000000 */
[----:B------:R-:W-:-:S04]  /*0f60*/  USHF.R.S32.HI UR5, URZ, 0x1f, UR4 ;  /* 0x0000001f3f057899 */ /* 0x000fc80008011404 */
[----:B------:R-:W-:-:S04]  /*0f70*/  ULEA.HI UR5, UR5, UR4, URZ, 0x7 ;  /* 0x0000000405057291 */ /* 0x000fc8000f8f383f */
[----:B------:R-:W-:-:S12]  /*0f80*/  USHF.R.S32.HI UR40, URZ, 0x7, UR5 ;  /* 0x000000073f287899 */ /* 0x000fd80008011405 */
.L_x_286:
[----:B------:R-:W-:Y:S01]  /*0f90*/  LOP3.LUT R0, R18, 0x80, RZ, 0xc0, !PT ;  /* 0x0000008012007812 */ /* 0x000fe200078ec0ff */
[----:B--2---:R-:W2:Y:S01]  /*0fa0*/  S2UR UR7, SR_CgaCtaId ;  /* 0x00000000000779c3 */ /* 0x004ea20000008800 */
[----:B------:R-:W-:Y:S02]  /*0fb0*/  UMOV UR6, 0x400 ;  /* 0x0000040000067882 */ /* 0x000fe40000000000 */
[----:B------:R-:W-:-:S06]  /*0fc0*/  SHF.R.U32.HI R0, RZ, 0x7, R0 ;  /* 0x00000007ff007819 */ /* 0x000fcc0000011600 */
[----:B---3--:R-:W3:Y:S01]  /*0fd0*/  SHFL.IDX PT, R0, R0, RZ, 0x1f ;  /* 0x00001fff00007589 */ /* 0x008ee200000e0000 */
[----:B--2---:R-:W-:Y:S01]  /*0fe0*/  ULEA UR42, UR7, UR6, 0x18 ;  /* 0x00000006072a7291 */ /* 0x004fe2000f8ec03f */
[----:B---3--:R-:W-:-:S13]  /*0ff0*/  R2UR UR4, R0 ;  /* 0x00000000000472ca */ /* 0x008fda00000e0000 */
[----:B------:R-:W-:-:S04]  /*1000*/  ULEA.HI UR5, UR4, UR4, URZ, 0x1 ;  /* 0x0000000404057291 */ /* 0x000fc8000f8f083f */
[----:B------:R-:W-:-:S04]  /*1010*/  ULOP3.LUT UR5, UR5, 0x7fffe, URZ, 0xc0, !UPT ;  /* 0x0007fffe05057892 */ /* 0x000fc8000f8ec03f */
[----:B------:R-:W-:-:S03]  /*1020*/  UIADD3 UR5, UR4, -UR5, URZ ;  /* 0x8000000504057290 */ /* 0x000fc6000fffe03f */
[----:B------:R-:W-:Y:S01]  /*1030*/  ULDC UR4, c[0x0][0x28c] ;  /* 0x0000a30000047ab9 */ /* 0x000fe20000000800 */
[----:B------:R-:W-:Y:S01]  /*1040*/  ULEA UR5, UR5, UR42, 0xd ;  /* 0x0000002a05057291 */ /* 0x000fe2000f8e683f */
[----:B------:R-:W-:-:S03]  /*1050*/  ISETP.LT.AND P0, PT, RZ, UR4, PT ;  /* 0x00000004ff007c0c */ /* 0x000fc6000bf01270 */
[----:B------:R-:W-:-:S04]  /*1060*/  UIADD3 UR5, UR5, 0x180, URZ ;  /* 0x0000018005057890 */ /* 0x000fc8000fffe03f */
[----:B------:R-:W-:-:S04]  /*1070*/  USHF.R.U32.HI UR5, URZ, 0x4, UR5 ;  /* 0x000000043f057899 */ /* 0x000fc80008011605 */
[----:B------:R-:W-:Y:S02]  /*1080*/  ULOP3.LUT UR41, UR5, 0x3fff, URZ, 0xc0, !UPT ;  /* 0x00003fff05297892 */ /* 0x000fe4000f8ec03f */
[----:B-1----:R-:W-:Y:S10]  /*1090*/  @P0 BRA `(.L_x_13) ;  /* 0x0000000000400947 */ /* 0x002ff40003800000 */
[----:B------:R-:W-:Y:S01]  /*10a0*/  MOV R0, 0x0 ;  /* 0x0000000000007802 */ /* 0x000fe20000000f00 */
[----:B------:R-:W-:Y:S01]  /*10b0*/  ULDC.64 UR4, c[0x4][0x68] ;  /* 0x01001a0000047ab9 */ /* 0x000fe20000000a00 */
[----:B------:R-:W-:Y:S01]  /*10c0*/  ULDC.64 UR6, c[0x4][0x8] ;  /* 0x0100020000067ab9 */ /* 0x000fe20000000a00 */
[----:B01----:R-:W-:Y:S01]  /*10d0*/  IMAD.U32 R4, RZ, RZ, UR4 ;  /* 0x00000004ff047e24 */ /* 0x003fe2000f8e00ff */
[----:B------:R0:W1:Y:S01]  /*10e0*/  LDC.64 R14, c[0x4][R0] ;  /* 0x01000000000e7b82 */ /* 0x0000620000000a00 */
[----:B------:R-:W-:Y:S01]  /*10f0*/  IMAD.U32 R5, RZ, RZ, UR5 ;  /* 0x00000005ff057e24 */ /* 0x000fe2000f8e00ff */
[----:B------:R-:W-:Y:S01]  /*1100*/  ULDC.64 UR4, c[0x4][0x70] ;  /* 0x01001c0000047ab9 */ /* 0x000fe20000000a00 */
[----:B------:R-:W-:Y:S02]  /*1110*/  IMAD.U32 R10, RZ, RZ, UR6 ;  /* 0x00000006ff0a7e24 */ /* 0x000fe4000f8e00ff */
[----:B------:R-:W-:Y:S02]  /*1120*/  IMAD.U32 R6, RZ, RZ, UR4 ;  /* 0x00000004ff067e24 */ /* 0x000fe4000f8e00ff */
[----:B------:R-:W-:-:S02]  /*1130*/  IMAD.U32 R7, RZ, RZ, UR5 ;  /* 0x00000005ff077e24 */ /* 0x000fc4000f8e00ff */
[----:B------:R-:W-:Y:S02]  /*1140*/  IMAD.U32 R11, RZ, RZ, UR7 ;  /* 0x00000007ff0b7e24 */ /* 0x000fe4000f8e00ff */
[----:B------:R-:W-:Y:S02]  /*1150*/  IMAD.MOV.U32 R8, RZ, RZ, 0x1e1 ;  /* 0x000001e1ff087424 */ /* 0x000fe400078e00ff */
[----:B------:R-:W-:Y:S02]  /*1160*/  IMAD.MOV.U32 R12, RZ, RZ, 0x1 ;  /* 0x00000001ff0c7424 */ /* 0x000fe400078e00ff */
[----:B0-----:R-:W-:-:S07]  /*1170*/  IMAD.MOV.U32 R13, RZ, RZ, RZ ;  /* 0x000000ffff0d7224 */ /* 0x001fce00078e00ff */
[----:B------:R-:W-:-:S07]  /*1180*/  LEPC R20, `(.L_x_13) ;  /* 0x000000001014794e */ /* 0x000fce0000000000 */
[----:B-1---5:R-:W-:Y:S05]  /*1190*/  CALL.ABS.NOINC R14 ;  /* 0x000000000e007343 */ /* 0x022fea0003c00000 */
.L_x_13:
[----:B------:R-:W-:-:S13]  /*11a0*/  ISETP.NE.AND P0, PT, R158, 0x3, PT ;  /* 0x000000039e00780c */ /* 0x000fda0003f05270 */
[----:B------:R-:W-:Y:S05]  /*11b0*/  @!P0 BRA `(.L_x_14) ;  /* 0x0000000000048947 */ /* 0x000fea0003800000 */
[----:B------:R-:W-:Y:S01]  /*11c0*/  BPT.TRAP 0x1 ;  /* 0x000000040000795c */ /* 0x000fe20000300000 */
.L_x_14:
[----:B------:R-:W-:Y:S02]  /*11d0*/  IMAD.U32 R3, RZ, RZ, UR39 ;  /* 0x00000027ff037e24 */ /* 0x000fe4000f8e00ff */
[----:B------:R-:W-:-:S03]  /*11e0*/  IMAD.U32 R0, RZ, RZ, UR38 ;  /* 0x00000026ff007e24 */ /* 0x000fc6000f8e00ff */
[----:B------:R-:W-:Y:S02]  /*11f0*/  LEA R3, R3, UR42, 0x3 ;  /* 0x0000002a03037c11 */ /* 0x000fe4000f8e18ff */
[----:B------:R-:W-:-:S04]  /*1200*/  SHF.L.U32 R0, R0, 0x1f, RZ ;  /* 0x0000001f00007819 */ /* 0x000fc800000006ff */
[----:B------:R2:W3:Y:S01]  /*1210*/  SYNCS.PHASECHK.TRANS64.TRYWAIT P1, [R3+URZ], R0 ;  /* 0x00000000030075a7 */ /* 0x0004e2000802017f */
[----:B------:R-:W-:Y:S05]  /*1220*/  @!P0 BRA `(.L_x_15) ;  /* 0x0000000000048947 */ /* 0x000fea0003800000 */
[----:B------:R-:W-:Y:S01]  /*1230*/  BPT.TRAP 0x1 ;  /* 0x000000040000795c */ /* 0x000fe20000300000 */
.L_x_15:
[----:B---3--:R-:W-:Y:S05]  /*1240*/  @P1 BRA `(.L_x_16) ;  /* 0x0000000000081947 */ /* 0x008fea0003800000 */
[----:B------:R-:W3:Y:S02]  /*1250*/  SYNCS.PHASECHK.TRANS64.TRYWAIT P1, [R3+URZ], R0 ;  /* 0x00000000030075a7 */ /* 0x000ee4000802017f */
[----:B---3--:R-:W-:Y:S05]  /*1260*/  @!P1 BRA `(.L_x_17) ;  /* 0x000000a8009c9947 */ /* 0x008fea0003800000 */
.L_x_16:
[----:B------:R-:W-:-:S04]  /*1270*/  UISETP.LT.AND UP0, UPT, UR40, 0x1, UPT ;  /* 0x000000012800788c */ /* 0x000fc8000bf01270 */
[----:B------:R-:W-:-:S04]  /*1280*/  USEL UR4, UR40, 0x1, UP0 ;  /* 0x0000000128047887 */ /* 0x000fc80008000000 */
[----:B------:R-:W-:-:S06]  /*1290*/  UIADD3 UR4, UR40, -UR4, URZ ;  /* 0x8000000428047290 */ /* 0x000fcc000fffe03f */
[----:B--23--:R-:W-:Y:S01]  /*12a0*/  IMAD.U32 R0, RZ, RZ, UR4 ;  /* 0x00000004ff007e24 */ /* 0x00cfe2000f8e00ff */
[----:B------:R-:W-:Y:S05]  /*12b0*/  WARPSYNC.ALL ;  /* 0x0000000000007948 */ /* 0x000fea0003800000 */
[----:B------:R-:W-:Y:S01]  /*12c0*/  ISETP.GE.AND P1, PT, R0, 0x1, PT ;  /* 0x000000010000780c */ /* 0x000fe20003f26270 */
[----:B------:R-:W-:Y:S01]  /*12d0*/  UIADD3 UR4, UR42, 0x38180, URZ ;  /* 0x000381802a047890 */ /* 0x000fe2000fffe03f */
[----:B------:R-:W-:Y:S01]  /*12e0*/  WARPGROUP.ARRIVE ;  /* 0x00000000000079c5 */ /* 0x000fe20000000000 */
[----:B------:R-:W-:Y:S01]  /*12f0*/  UMOV UR9, 0x40000040 ;  /* 0x4000004000097882 */ /* 0x000fe20000000000 */
[----:B------:R-:W-:Y:S01]  /*1300*/  UMOV UR11, 0x40000040 ;  /* 0x40000040000b7882 */ /* 0x000fe20000000000 */
[----:B------:R-:W-:-:S04]  /*1310*/  USHF.R.U32.HI UR4, URZ, 0x4, UR4 ;  /* 0x000000043f047899 */ /* 0x000fc80008011604 */
[----:B------:R-:W-:Y:S02]  /*1320*/  ULOP3.LUT UR5, UR4, 0x3fff, URZ, 0xc0, !UPT ;  /* 0x00003fff04057892 */ /* 0x000fe4000f8ec03f */
[----:B------:R-:W-:Y:S02]  /*1330*/  ULOP3.LUT UR4, UR41, 0x10000, URZ, 0xfc, !UPT ;  /* 0x0001000029047892 */ /* 0x000fe4000f8efc3f */
[----:B------:R-:W-:Y:S02]  /*1340*/  ULOP3.LUT UR5, UR5, 0x10000, URZ, 0xfc, !UPT ;  /* 0x0001000005057892 */ /* 0x000fe4000f8efc3f */
[----:B------:R-:W-:Y:S02]  /*1350*/  ULEA UR6, UR39, UR4, 0xb ;  /* 0x0000000427067291 */ /* 0x000fe4000f8e583f */
[----:B------:R-:W-:-:S05]  /*1360*/  ULEA UR7, UR39, UR5, 0xc ;  /* 0x0000000527077291 */ /* 0x000fca000f8e603f */
[----:B------:R-:W-:Y:S02]  /*1370*/  UMOV UR8, UR6 ;  /* 0x0000000600087c82 */ /* 0x000fe40008000000 */
[----:B------:R-:W-:Y:S02]  /*1380*/  UMOV UR10, UR7 ;  /* 0x00000007000a7c82 */ /* 0x000fe40008000000 */
[----:B------:R-:W-:Y:S01]  /*1390*/  HGMMA.64x256x16.F32.BF16 R24, gdesc[UR8], RZ, !UPT, gsb0 ;  /* 0x03e00000081879f0 */ /* 0x000fe2000c0018ff */
[----:B------:R-:W-:Y:S02]  /*13a0*/  UIADD3 UR8, UR6, 0x2, URZ ;  /* 0x0000000206087890 */ /* 0x000fe4000fffe03f */
[----:B------:R-:W-:Y:S01]  /*13b0*/  UIADD3 UR10, UR7, 0x2, URZ ;  /* 0x00000002070a7890 */ /* 0x000fe2000fffe03f */
[----:B------:R-:W-:Y:S01]  /*13c0*/  UMOV UR9, 0x40000040 ;  /* 0x4000004000097882 */ /* 0x000fe20000000000 */
[----:B------:R-:W-:Y:S01]  /*13d0*/  UMOV UR11, 0x40000040 ;  /* 0x40000040000b7882 */ /* 0x000fe20000000000 */
[----:B------:R-:W-:-:S02]  /*13e0*/  WARPGROUP.DEPBAR.LE gsb0, 0x0 ;  /* 0x00008000000079c5 */ /* 0x000fc40000010000 */
[----:B------:R-:W-:-:S15]  /*13f0*/  WARPGROUP.ARRIVE ;  /* 0x00000000000079c5 */ /* 0x000fde0000000000 */
[----:B------:R-:W-:-:S05]  /*1400*/  NOP ;  /* 0x0000000000007918 */ /* 0x000fca0000000000 */
[----:B------:R-:W-:Y:S01]  /*1410*/  HGMMA.64x256x16.F32.BF16 R24, gdesc[UR8], R24, gsb0 ;  /* 0x03e00000081879f0 */ /* 0x000fe20008001818 */
[----:B------:R-:W-:Y:S02]  /*1420*/  UIADD3 UR8, UR6, 0x4, URZ ;  /* 0x0000000406087890 */ /* 0x000fe4000fffe03f */
[----:B------:R-:W-:Y:S01]  /*1430*/  UIADD3 UR10, UR7, 0x4, URZ ;  /* 0x00000004070a7890 */ /* 0x000fe2000fffe03f */
[----:B------:R-:W-:Y:S01]  /*1440*/  UMOV UR9, 0x40000040 ;  /* 0x4000004000097882 */ /* 0x000fe20000000000 */
[----:B------:R-:W-:Y:S01]  /*1450*/  UMOV UR11, 0x40000040 ;  /* 0x40000040000b7882 */ /* 0x000fe20000000000 */
[----:B------:R-:W-:Y:S02]  /*1460*/  WARPGROUP.DEPBAR.LE gsb0, 0x0 ;  /* 0x00008000000079c5 */ /* 0x000fe40000010000 */
        /* <DEDUP_REMOVED lines=42> */
[----:B------:R-:W-:Y:S03]  /*1710*/  HGMMA.64x256x16.F32.BF16 R24, gdesc[UR8], R24, gsb0 ;  /* 0x03e00000081879f0 */ /* 0x000fe60008001818 */
[----:B------:R-:W-:Y:S02]  /*1720*/  WARPGROUP.DEPBAR.LE gsb0, 0x0 ;  /* 0x00008000000079c5 */ /* 0x000fe40000010000 */
[----:B------:R-:W-:Y:S05]  /*1730*/  @!P1 BRA `(.L_x_18) ;  /* 0x0000000400a49947 */ /* 0x000fea0003800000 */
[----:B------:R-:W-:-:S04]  /*1740*/  UIADD3 UR6, UR39, 0x1, URZ ;  /* 0x0000000127067890 */ /* 0x000fc8000fffe03f */
[----:B------:R-:W-:-:S04]  /*1750*/  UISETP.NE.AND UP0, UPT, UR6, 0x7, UPT ;  /* 0x000000070600788c */ /* 0x000fc8000bf05270 */
[----:B------:R-:W-:Y:S02]  /*1760*/  USEL UR7, URZ, 0x1, UP0 ;  /* 0x000000013f077887 */ /* 0x000fe40008000000 */
[----:B------:R-:W-:Y:S02]  /*1770*/  USEL UR6, UR6, URZ, UP0 ;  /* 0x0000003f06067287 */ /* 0x000fe40008000000 */
[----:B------:R-:W-:-:S06]  /*1780*/  ULOP3.LUT UR7, UR38, UR7, URZ, 0x3c, !UPT ;  /* 0x0000000726077292 */ /* 0x000fcc000f8e3c3f */
[----:B01----:R-:W-:Y:S01]  /*1790*/  IMAD.U32 R5, RZ, RZ, UR7 ;  /* 0x00000007ff057e24 */ /* 0x003fe2000f8e00ff */
[----:B------:R-:W-:-:S06]  /*17a0*/  UMOV UR7, UR39 ;  /* 0x0000002700077c82 */ /* 0x000fcc0008000000 */
.L_x_25:
[----:B01----:R-:W-:Y:S05]  /*17b0*/  @!P0 BRA `(.L_x_19) ;  /* 0x0000000000048947 */ /* 0x003fea0003800000 */
[----:B------:R-:W-:Y:S01]  /*17c0*/  BPT.TRAP 0x1 ;  /* 0x000000040000795c */ /* 0x000fe20000300000 */
.L_x_19:
[----:B------:R-:W0:Y:S01]  /*17d0*/  S2UR UR9, SR_CgaCtaId ;  /* 0x00000000000979c3 */ /* 0x000e220000008800 */
[----:B------:R-:W-:Y:S01]  /*17e0*/  UMOV UR8, 0x400 ;  /* 0x0000040000087882 */ /* 0x000fe20000000000 */
[----:B------:R-:W-:Y:S01]  /*17f0*/  SHF.L.U32 R3, R5, 0x1f, RZ ;  /* 0x0000001f05037819 */ /* 0x000fe200000006ff */
[----:B0-----:R-:W-:-:S04]  /*1800*/  ULEA UR8, UR9, UR8, 0x18 ;  /* 0x0000000809087291 */ /* 0x001fc8000f8ec03f */
[----:B------:R-:W-:-:S09]  /*1810*/  ULEA UR9, UR6, UR8, 0x3 ;  /* 0x0000000806097291 */ /* 0x000fd2000f8e183f */
[----:B------:R0:W1:Y:S01]  /*1820*/  SYNCS.PHASECHK.TRANS64.TRYWAIT P1, [UR9], R3 ;  /* 0x00000003ff0075a7 */ /* 0x0000620008020149 */
[----:B------:R-:W-:Y:S05]  /*1830*/  @!P0 BRA `(.L_x_20) ;  /* 0x0000000000048947 */ /* 0x000fea0003800000 */
[----:B------:R-:W-:Y:S01]  /*1840*/  BPT.TRAP 0x1 ;  /* 0x000000040000795c */ /* 0x000fe20000300000 */
.L_x_20:
[----:B-1----:R-:W-:Y:S05]  /*1850*/  @P1 BRA `(.L_x_21) ;  /* 0x0000000000081947 */ /* 0x002fea0003800000 */
[----:B------:R-:W1:Y:S02]  /*1860*/  SYNCS.PHASECHK.TRANS64.TRYWAIT P1, [UR9], R3 ;  /* 0x00000003ff0075a7 */ /* 0x000e640008020149 */
[----:B-1----:R-:W-:Y:S05]  /*1870*/  @!P1 BRA `(.L_x_22) ;  /* 0x000000a4002c9947 */ /* 0x002fea0003800000 */
.L_x_21:
[----:B------:R-:W-:Y:S01]  /*1880*/  ULEA UR9, UR6, UR4, 0xb ;  /* 0x0000000406097291 */ /* 0x000fe2000f8e583f */
[----:B------:R-:W-:Y:S01]  /*1890*/  WARPGROUP.ARRIVE ;  /* 0x00000000000079c5 */ /* 0x000fe20000000000 */
[----:B------:R-:W-:Y:S01]  /*18a0*/  ULEA UR10, UR6, UR5, 0xc ;  /* 0x00000005060a7291 */ /* 0x000fe2000f8e603f */
[----:B------:R-:W-:Y:S01]  /*18b0*/  UMOV UR13, 0x40000040 ;  /* 0x40000040000d7882 */ /* 0x000fe20000000000 */
[----:B------:R-:W-:-:S03]  /*18c0*/  UMOV UR15, 0x40000040 ;  /* 0x40000040000f7882 */ /* 0x000fc60000000000 */
[----:B------:R-:W-:Y:S02]  /*18d0*/  UMOV UR12, UR9 ;  /* 0x00000009000c7c82 */ /* 0x000fe40008000000 */
[----:B------:R-:W-:Y:S02]  /*18e0*/  UMOV UR14, UR10 ;  /* 0x0000000a000e7c82 */ /* 0x000fe40008000000 */
[----:B------:R-:W-:Y:S01]  /*18f0*/  HGMMA.64x256x16.F32.BF16 R24, gdesc[UR12], R24, gsb0 ;  /* 0x03e000000c1879f0 */ /* 0x000fe20008001818 */
        /* <DEDUP_REMOVED lines=58> */
[----:B------:R-:W-:Y:S01]  /*1ca0*/  BPT.TRAP 0x1 ;  /* 0x000000040000795c */ /* 0x000fe20000300000 */
.L_x_23:
[----:B------:R-:W-:Y:S01]  /*1cb0*/  ULEA UR8, UR7, UR8, 0x3 ;  /* 0x0000000807087291 */ /* 0x000fe2000f8e183f */
[----:B------:R-:W-:-:S03]  /*1cc0*/  ISETP.GT.U32.AND P1, PT, R19, 0x1, PT ;  /* 0x000000011300780c */ /* 0x000fc60003f24070 */
[----:B------:R-:W-:-:S04]  /*1cd0*/  UIADD3 UR8, UR8, 0x38, URZ ;  /* 0x0000003808087890 */ /* 0x000fc8000fffe03f */
[----:B------:R-:W-:-:S09]  /*1ce0*/  UPRMT UR8, URZ, 0x654, UR8 ;  /* 0x000006543f087896 */ /* 0x000fd20008000008 */
[----:B------:R-:W-:Y:S01]  /*1cf0*/  SYNCS.ARRIVE.TRANS64.RED.A1T0 RZ, [UR8], RZ ;  /* 0x000000ffffff79a7 */ /* 0x000fe20008100408 */
[----:B------:R-:W-:Y:S05]  /*1d00*/  @P1 BRA `(.L_x_24) ;  /* 0x0000000000041947 */ /* 0x000fea0003800000 */
[----:B------:R-:W-:Y:S01]  /*1d10*/  BPT.TRAP 0x1 ;  /* 0x000000040000795c */ /* 0x000fe20000300000 */
.L_x_24:
[----:B------:R-:W-:Y:S01]  /*1d20*/  UIADD3 UR6, UR6, 0x1, URZ ;  /* 0x0000000106067890 */ /* 0x000fe2000fffe03f */
[C---:B------:R-:W-:Y:S01]  /*1d30*/  ISETP.GT.AND P1, PT, R0.reuse, 0x1, PT ;  /* 0x000000010000780c */ /* 0x040fe20003f24270 */
[----:B------:R-:W-:Y:S01]  /*1d40*/  UIADD3 UR7, UR7, 0x1, URZ ;  /* 0x0000000107077890 */ /* 0x000fe2000fffe03f */
[----:B------:R-:W-:Y:S01]  /*1d50*/  VIADD R0, R0, 0xffffffff ;  /* 0xffffffff00007836 */ /* 0x000fe20000000000 */
[----:B------:R-:W-:Y:S02]  /*1d60*/  UISETP.NE.AND UP0, UPT, UR6, 0x7, UPT ;  /* 0x000000070600788c */ /* 0x000fe4000bf05270 */
[----:B------:R-:W-:Y:S02]  /*1d70*/  UISETP.NE.AND UP1, UPT, UR7, 0x7, UPT ;  /* 0x000000070700788c */ /* 0x000fe4000bf25270 */
[----:B------:R-:W-:Y:S02]  /*1d80*/  USEL UR8, URZ, 0x1, UP0 ;  /* 0x000000013f087887 */ /* 0x000fe40008000000 */
[----:B------:R-:W-:-:S02]  /*1d90*/  USEL UR6, UR6, URZ, UP0 ;  /* 0x0000003f06067287 */ /* 0x000fc40008000000 */
[----:B------:R-:W-:Y:S02]  /*1da0*/  USEL UR7, UR7, URZ, UP1 ;  /* 0x0000003f07077287 */ /* 0x000fe40008800000 */
[----:B------:R-:W-:Y:S01]  /*1db0*/  LOP3.LUT R5, R5, UR8, RZ, 0x3c, !PT ;  /* 0x0000000805057c12 */ /* 0x000fe2000f8e3cff */
[----:B------:R-:W-:Y:S09]  /*1dc0*/  @P1 BRA `(.L_x_25) ;  /* 0xfffffff800781947 */ /* 0x000ff2000383ffff */
.L_x_18:
[----:B------:R-:W2:Y:S02]  /*1dd0*/  LDC R0, c[0x0][0x28c] ;  /* 0x0000a300ff007b82 */ /* 0x000ea40000000800 */
[----:B--2---:R-:W-:-:S13]  /*1de0*/  ISETP.GE.AND P1, PT, R0, 0x1, PT ;  /* 0x000000010000780c */ /* 0x004fda0003f26270 */
[----:B------:R-:W-:Y:S05]  /*1df0*/  @!P1 BRA `(.L_x_26) ;  /* 0x0000000000509947 */ /* 0x000fea0003800000 */
[----:B------:R-:W-:Y:S05]  /*1e00*/  @!P0 BRA `(.L_x_27) ;  /* 0x0000000000048947 */ /* 0x000fea0003800000 */
[----:B------:R-:W-:Y:S01]  /*1e10*/  BPT.TRAP 0x1 ;  /* 0x000000040000795c */ /* 0x000fe20000300000 */
.L_x_27:
[----:B------:R-:W-:Y:S01]  /*1e20*/  UISETP.LT.AND UP0, UPT, UR40, 0x1, UPT ;  /* 0x000000012800788c */ /* 0x000fe2000bf01270 */
[----:B------:R-:W2:Y:S01]  /*1e30*/  S2UR UR7, SR_CgaCtaId ;  /* 0x00000000000779c3 */ /* 0x000ea20000008800 */
[----:B------:R-:W-:Y:S02]  /*1e40*/  ISETP.GT.U32.AND P0, PT, R19, 0x1, PT ;  /* 0x000000011300780c */ /* 0x000fe40003f04070 */
[----:B------:R-:W-:-:S04]  /*1e50*/  USEL UR6, UR40, 0x1, UP0 ;  /* 0x0000000128067887 */ /* 0x000fc80008000000 */
[----:B------:R-:W-:-:S04]  /*1e60*/  UIADD3 UR6, UR39, UR40, -UR6 ;  /* 0x0000002827067290 */ /* 0x000fc8000fffe806 */
[----:B------:R-:W-:-:S04]  /*1e70*/  UIMAD.WIDE.U32 UR4, UR6, 0x24924925, URZ ;  /* 0x24924925060478a5 */ /* 0x000fc8000f8e003f */
[----:B------:R-:W-:-:S04]  /*1e80*/  UIADD3 UR4, UR6, -UR5, URZ ;  /* 0x8000000506047290 */ /* 0x000fc8000fffe03f */
[----:B------:R-:W-:-:S03]  /*1e90*/  ULEA.HI UR4, UR4, UR5, URZ, 0x1f ;  /* 0x0000000504047291 */ /* 0x000fc6000f8ff83f */
[----:B------:R-:W-:Y:S01]  /*1ea0*/  UMOV UR5, 0x400 ;  /* 0x0000040000057882 */ /* 0x000fe20000000000 */
[----:B------:R-:W-:Y:S02]  /*1eb0*/  USHF.R.U32.HI UR4, URZ, 0x2, UR4 ;  /* 0x000000023f047899 */ /* 0x000fe40008011604 */
[----:B--2---:R-:W-:Y:S02]  /*1ec0*/  ULEA UR5, UR7, UR5, 0x18 ;  /* 0x0000000507057291 */ /* 0x004fe4000f8ec03f */
[----:B------:R-:W-:-:S04]  /*1ed0*/  UIMAD UR4, UR4, -0x7, UR6 ;  /* 0xfffffff9040478a4 */ /* 0x000fc8000f8e0206 */
[----:B------:R-:W-:-:S04]  /*1ee0*/  ULEA UR4, UR4, UR5, 0x3 ;  /* 0x0000000504047291 */ /* 0x000fc8000f8e183f */
[----:B------:R-:W-:-:S04]  /*1ef0*/  UIADD3 UR4, UR4, 0x38, URZ ;  /* 0x0000003804047890 */ /* 0x000fc8000fffe03f */
[----:B------:R-:W-:-:S09]  /*1f00*/  UPRMT UR4, URZ, 0x654, UR4 ;  /* 0x000006543f047896 */ /* 0x000fd20008000004 */
[----:B------:R-:W-:Y:S01]  /*1f10*/  SYNCS.ARRIVE.TRANS64.RED.A1T0 RZ, [UR4], RZ ;  /* 0x000000ffffff79a7 */ /* 0x000fe20008100404 */
[----:B------:R-:W-:Y:S05]  /*1f20*/  @P0 BRA `(.L_x_26) ;  /* 0x0000000000040947 */ /* 0x000fea0003800000 */
[----:B------:R-:W-:Y:S01]  /*1f30*/  BPT.TRAP 0x1 ;  /* 0x000000040000795c */ /* 0x000fe20000300000 */
.L_x_26:
[----:B------:R-:W2:Y:S01]  /*1f40*/  LDC R7, c[0x0][0x288] ;  /* 0x0000a200ff077b82 */ /* 0x000ea20000000800 */
[----:B01----:R-:W-:Y:S01]  /*1f50*/  LOP3.LUT R4, R18, 0x60, RZ, 0xc0, !PT ;  /* 0x0000006012047812 */ /* 0x003fe200078ec0ff */
[----:B------:R-:W-:Y:S01]  /*1f60*/  UIADD3 UR39, UR40, UR39, URZ ;  /* 0x0000002728277290 */ /* 0x000fe2000fffe03f */
[----:B------:R-:W-:Y:S01]  /*1f70*/  LOP3.LUT R0, R22, 0x1, RZ, 0xc0, !PT ;  /* 0x0000000116007812 */ /* 0x000fe200078ec0ff */
[----:B------:R-:W-:Y:S01]  /*1f80*/  ULDC UR7, c[0x0][0x284] ;  /* 0x0000a10000077ab9 */ /* 0x000fe20000000800 */
[----:B------:R-:W-:Y:S01]  /*1f90*/  SHF.R.U32.HI R3, RZ, 0x2, R18 ;  /* 0x00000002ff037819 */ /* 0x000fe20000011612 */
[----:B------:R-:W-:Y:S01]  /*1fa0*/  UISETP.GT.U32.AND UP0, UPT, UR39, 0x6, UPT ;  /* 0x000000062700788c */ /* 0x000fe2000bf04070 */
[----:B------:R-:W-:Y:S01]  /*1fb0*/  SHF.R.U32.HI R10, RZ, 0x1, R4 ;  /* 0x00000001ff0a7819 */ /* 0x000fe20000011604 */
[----:B------:R-:W-:Y:S01]  /*1fc0*/  IMAD.SHL.U32 R4, R0, 0x40, RZ ;  /* 0x0000004000047824 */ /* 0x000fe200078e00ff */
[----:B------:R-:W-:Y:S01]  /*1fd0*/  LOP3.LUT R3, R3, 0x7, RZ, 0xc0, !PT ;  /* 0x0000000703037812 */ /* 0x000fe200078ec0ff */
[----:B------:R-:W-:Y:S01]  /*1fe0*/  UIMAD.WIDE.U32 UR4, UR39, 0x24924925, URZ ;  /* 0x24924925270478a5 */ /* 0x000fe2000f8e003f */
[----:B------:R-:W-:Y:S01]  /*1ff0*/  SHF.R.S32.HI R21, RZ, 0x1f, R23 ;  /* 0x0000001fff157819 */ /* 0x000fe20000011417 */
[----:B------:R-:W-:Y:S01]  /*2000*/  UISETP.LT.U32.AND UP0, UPT, UR40, 0x7, UP0 ;  /* 0x000000072800788c */ /* 0x000fe20008701070 */
[--C-:B------:R-:W-:Y:S01]  /*2010*/  IADD3 R5, RZ, -R10, -R3.reuse ;  /* 0x8000000aff057210 */ /* 0x100fe20007ffe803 */
[----:B------:R-:W-:Y:S01]  /*2020*/  UIADD3 UR4, UR39, -UR5, URZ ;  /* 0x8000000527047290 */ /* 0x000fe2000fffe03f */
[----:B------:R-:W-:Y:S01]  /*2030*/  LOP3.LUT R3, R4, 0x40, R3, 0xe2, !PT ;  /* 0x0000004004037812 */ /* 0x000fe200078ee203 */
[----:B------:R-:W-:Y:S01]  /*2040*/  IMAD.SHL.U32 R4, R18, 0x2, RZ ;  /* 0x0000000212047824 */ /* 0x000fe200078e00ff */
[----:B------:R-:W-:Y:S01]  /*2050*/  UISETP.GE.U32.AND UP1, UPT, UR40, 0x7, UPT ;  /* 0x000000072800788c */ /* 0x000fe2000bf26070 */
[----:B------:R-:W-:Y:S01]  /*2060*/  IMAD R11, R0, -0x40, R5 ;  /* 0xffffffc0000b7824 */ /* 0x000fe200078e0205 */
[----:B------:R-:W-:Y:S01]  /*2070*/  LOP3.LUT R0, R18, 0x3, RZ, 0xc0, !PT ;  /* 0x0000000312007812 */ /* 0x000fe200078ec0ff */
[----:B------:R-:W-:Y:S01]  /*2080*/  ULDC.64 UR8, c[0x0][0x5d0] ;  /* 0x0001740000087ab9 */ /* 0x000fe20000000a00 */
[----:B------:R-:W-:Y:S01]  /*2090*/  LOP3.LUT R9, R4, 0x6, RZ, 0xc0, !PT ;  /* 0x0000000604097812 */ /* 0x000fe200078ec0ff */
[----:B------:R-:W-:Y:S01]  /*20a0*/  USEL UR6, URZ, 0x1, !UP0 ;  /* 0x000000013f067887 */ /* 0x000fe2000c000000 */
[----:B------:R-:W-:Y:S01]  /*20b0*/  IMAD R4, R21, UR8, RZ ;  /* 0x0000000815047c24 */ /* 0x000fe2000f8e02ff */
[----:B------:R-:W-:Y:S01]  /*20c0*/  ULEA.HI UR4, UR4, UR5, URZ, 0x1f ;  /* 0x0000000504047291 */ /* 0x000fe2000f8ff83f */
[----:B------:R-:W-:Y:S01]  /*20d0*/  PRMT R8, R9, 0x6540, R152 ;  /* 0x0000654009087816 */ /* 0x000fe20000000098 */
[----:B------:R-:W-:Y:S01]  /*20e0*/  IMAD.SHL.U32 R152, R152, 0x100, RZ ;  /* 0x0000010098987824 */ /* 0x000fe200078e00ff */
[----:B------:R-:W-:Y:S01]  /*20f0*/  ULOP3.LUT UR38, UR38, UR6, URZ, 0x3c, !UPT ;  /* 0x0000000626267292 */ /* 0x000fe2000f8e3c3f */
[----:B--2---:R-:W-:Y:S01]  /*2100*/  IMAD R13, R0, -0x2, R7 ;  /* 0xfffffffe000d7824 */ /* 0x004fe200078e0207 */
[----:B------:R-:W-:Y:S01]  /*2110*/  SHF.R.S32.HI R9, RZ, 0x1f, R8 ;  /* 0x0000001fff097819 */ /* 0x000fe20000011408 */
[C---:B------:R-:W-:Y:S01]  /*2120*/  IMAD.SHL.U32 R0, R153.reuse, 0x80, RZ ;  /* 0x0000008099007824 */ /* 0x040fe200078e00ff */
[----:B------:R-:W-:Y:S01]  /*2130*/  ISETP.GE.AND P0, PT, R152, R7, PT ;  /* 0x000000079800720c */ /* 0x000fe20003f06270 */
[----:B------:R-:W-:Y:S01]  /*2140*/  USHF.R.U32.HI UR4, URZ, 0x2, UR4 ;  /* 0x000000023f047899 */ /* 0x000fe20008011604 */
[----:B------:R-:W-:-:S02]  /*2150*/  IMAD.WIDE R6, R153, 0x80, RZ ;  /* 0x0000008099067825 */ /* 0x000fc400078e02ff */
[C---:B------:R-:W-:Y:S01]  /*2160*/  ISETP.GE.OR P0, PT, R0.reuse, UR7, P0 ;  /* 0x0000000700007c0c */ /* 0x040fe20008706670 */
[----:B------:R-:W-:Y:S01]  /*2170*/  @UP1 ULOP3.LUT UR38, UR38, 0x1, UR4, 0x78, !UPT ;  /* 0x0000000126261892 */ /* 0x000fe2000f8e7804 */
[C---:B------:R-:W-:Y:S01]  /*2180*/  IMAD R15, R23.reuse, UR9, R4 ;  /* 0x00000009170f7c24 */ /* 0x040fe2000f8e0204 */
[----:B------:R-:W-:Y:S01]  /*2190*/  UIMAD UR39, UR4, -0x7, UR39 ;  /* 0xfffffff9042778a4 */ /* 0x000fe2000f8e0227 */
[----:B------:R-:W-:Y:S01]  /*21a0*/  IMAD.WIDE.U32 R4, R23, UR8, R8 ;  /* 0x0000000817047c25 */ /* 0x000fe2000f8e0008 */
[----:B------:R-:W-:Y:S02]  /*21b0*/  IADD3 R0, -R0, UR7, R11 ;  /* 0x0000000700007c10 */ /* 0x000fe4000fffe10b */
[----:B------:R-:W-:Y:S01]  /*21c0*/  LOP3.LUT R167, R6, R3, R10, 0xfe, !PT ;  /* 0x0000000306a77212 */ /* 0x000fe200078efe0a */
[----:B------:R-:W-:Y:S02]  /*21d0*/  IMAD.IADD R5, R5, 0x1, R15 ;  /* 0x0000000105057824 */ /* 0x000fe400078e020f */
[----:B------:R-:W-:-:S02]  /*21e0*/  IMAD.IADD R3, R13, 0x1, -R152 ;  /* 0x000000010d037824 */ /* 0x000fc400078e0a98 */
[----:B------:R-:W-:Y:S01]  /*21f0*/  IMAD.MOV.U32 R153, RZ, RZ, -0x1 ;  /* 0xffffffffff997424 */ /* 0x000fe200078e00ff */
[----:B------:R-:W-:Y:S06]  /*2200*/  @P0 BRA `(.L_x_28) ;  /* 0x0000007800dc0947 */ /* 0x000fec0003800000 */
[----:B------:R-:W0:Y:S01]  /*2210*/  LDC.64 R10, c[0x0][0x5c8] ;  /* 0x00017200ff0a7b82 */ /* 0x000e220000000a00 */
[----:B-----5:R-:W-:Y:S01]  /*2220*/  FSETP.NEU.AND P0, PT, R155, RZ, PT ;  /* 0x000000ff9b00720b */ /* 0x020fe20003f0d000 */
[----:B------:R-:W-:Y:S01]  /*2230*/  BSSY B0, `(.L_x_28) ;  /* 0x00007b4000007945 */ /* 0x000fe20003800000 */
[----:B------:R-:W-:-:S04]  /*2240*/  ISETP.GT.AND P2, PT, R3, RZ, PT ;  /* 0x000000ff0300720c */ /* 0x000fc80003f44270 */
[----:B------:R-:W-:Y:S01]  /*2250*/  ISETP.GT.AND P1, PT, R0, RZ, P2 ;  /* 0x000000ff0000720c */ /* 0x000fe20001724270 */
[-C--:B0-----:R-:W-:Y:S02]  /*2260*/  IMAD R12, R7, R10.reuse, RZ ;  /* 0x0000000a070c7224 */ /* 0x081fe400078e02ff */
[----:B------:R-:W-:-:S04]  /*2270*/  IMAD.WIDE.U32 R160, R167, R10, R4 ;  /* 0x0000000aa7a07225 */ /* 0x000fc800078e0004 */
[----:B------:R-:W-:-:S04]  /*2280*/  IMAD R5, R167, R11, R12 ;  /* 0x0000000ba7057224 */ /* 0x000fc800078e020c */
[----:B------:R-:W-:Y:S01]  /*2290*/  IMAD.IADD R169, R161, 0x1, R5 ;  /* 0x00000001a1a97824 */ /* 0x000fe200078e0205 */
[----:B------:R-:W-:Y:S06]  /*22a0*/  @!P0 BRA `(.L_x_29) ;  /* 0x0000005400988947 */ /* 0x000fec0003800000 */
[----:B------:R-:W0:Y:S01]  /*22b0*/  LDC.64 R14, c[0x0][0x5b8] ;  /* 0x00016e00ff0e7b82 */ /* 0x000e220000000a00 */
[----:B------:R-:W-:-:S07]  /*22c0*/  ULDC.64 UR4, c[0x0][0x5c0] ;  /* 0x0001700000047ab9 */ /* 0x000fce0000000a00 */
[----:B------:R-:W1:Y:S08]  /*22d0*/  LDC.64 R164, c[0x0][0x5b0] ;  /* 0x00016c00ffa47b82 */ /* 0x000e700000000a00 */
[----:B------:R-:W2:Y:S01]  /*22e0*/  LDC.64 R12, c[0x0][0x5a8] ;  /* 0x00016a00ff0c7b82 */ /* 0x000ea20000000a00 */
[-C--:B0-----:R-:W-:Y:S02]  /*22f0*/  IMAD R4, R21, R14.reuse, RZ ;  /* 0x0000000e15047224 */ /* 0x081fe400078e02ff */
[----:B------:R-:W-:-:S04]  /*2300*/  IMAD.WIDE.U32 R162, R23, R14, R8 ;  /* 0x0000000e17a27225 */ /* 0x000fc800078e0008 */
[----:B------:R-:W-:Y:S02]  /*2310*/  IMAD R159, R23, R15, R4 ;  /* 0x0000000f179f7224 */ /* 0x000fe400078e0204 */
[-C--:B-1----:R-:W-:Y:S02]  /*2320*/  IMAD R6, R7, R164.reuse, RZ ;  /* 0x000000a407067224 */ /* 0x082fe400078e02ff */
[----:B------:R-:W-:Y:S02]  /*2330*/  IMAD.IADD R21, R163, 0x1, R159 ;  /* 0x00000001a3157824 */ /* 0x000fe400078e029f */
[----:B------:R-:W-:Y:S02]  /*2340*/  IMAD.MOV.U32 R20, RZ, RZ, R162 ;  /* 0x000000ffff147224 */ /* 0x000fe400078e00a2 */
[C---:B------:R-:W-:Y:S02]  /*2350*/  IMAD R161, R167.reuse, R165, R6 ;  /* 0x000000a5a7a17224 */ /* 0x040fe400078e0206 */
[----:B------:R-:W-:-:S04]  /*2360*/  IMAD.WIDE.U32 R4, R167, R164, R20 ;  /* 0x000000a4a7047225 */ /* 0x000fc800078e0014 */
[----:B------:R-:W-:Y:S01]  /*2370*/  IMAD.IADD R5, R5, 0x1, R161 ;  /* 0x0000000105057824 */ /* 0x000fe200078e02a1 */
[----:B--2---:R-:W-:-:S04]  /*2380*/  LEA R6, P0, R4, R12, 0x1 ;  /* 0x0000000c04067211 */ /* 0x004fc800078008ff */
[----:B------:R-:W-:-:S05]  /*2390*/  LEA.HI.X R7, R4, R13, R5, 0x1, P0 ;  /* 0x0000000d04077211 */ /* 0x000fca00000f0c05 */
[----:B------:R0:W2:Y:S01]  /*23a0*/  @P1 LDG.E.LTC128B.U16 R15, desc[UR36][R6.64] ;  /* 0x00000024060f1981 */ /* 0x0000a2000c1e1520 */
[----:B------:R-:W-:Y:S01]  /*23b0*/  IMAD.WIDE.U32 R156, R167, R164, R8 ;  /* 0x000000a4a79c7225 */ /* 0x000fe200078e0008 */
[----:B------:R-:W-:Y:S03]  /*23c0*/  BSSY B1, `(.L_x_30) ;  /* 0x0000013000017945 */ /* 0x000fe60003800000 */
[----:B------:R-:W-:Y:S02]  /*23d0*/  IMAD.IADD R157, R161, 0x1, R157 ;  /* 0x00000001a19d7824 */ /* 0x000fe400078e029d */
[----:B------:R-:W-:-:S04]  /*23e0*/  IMAD.WIDE.U32 R156, R23, R14, R156 ;  /* 0x0000000e179c7225 */ /* 0x000fc800078e009c */
[----:B0-----:R-:W-:Y:S01]  /*23f0*/  IMAD.IADD R7, R159, 0x1, R157 ;  /* 0x000000019f077824 */ /* 0x001fe200078e029d */
[----:B------:R-:W-:Y:S02]  /*2400*/  LEA R6, P4, R156, R12, 0x1 ;  /* 0x0000000c9c067211 */ /* 0x000fe400078808ff */
[----:B------:R-:W-:Y:S02]  /*2410*/  SHF.L.U64.HI R157, R164, 0x3, R165 ;  /* 0x00000003a49d7819 */ /* 0x000fe400000102a5 */
[----:B------:R-:W-:Y:S01]  /*2420*/  LEA.HI.X R7, R156, R13, R7, 0x1, P4 ;  /* 0x0000000d9c077211 */ /* 0x000fe200020f0c07 */
[----:B------:R-:W-:Y:S02]  /*2430*/  IMAD.SHL.U32 R156, R164, 0x8, RZ ;  /* 0x00000008a49c7824 */ /* 0x000fe400078e00ff */
[----:B--2---:R-:W-:-:S04]  /*2440*/  IMAD.U32 R4, R15, 0x10000, RZ ;  /* 0x000100000f047824 */ /* 0x004fc800078e00ff */
[----:B------:R-:W-:Y:S01]  /*2450*/  FMUL R5, R4, R155 ;  /* 0x0000009b04057220 */ /* 0x000fe20000400000 */
[----:B------:R-:W-:-:S03]  /*2460*/  LEA R4, P0, R160, UR4, 0x1 ;  /* 0x00000004a0047c11 */ /* 0x000fc6000f8008ff */
[----:B------:R-:W-:Y:S01]  /*2470*/  FFMA R24, R24, R154, R5 ;  /* 0x0000009a18187223 */ /* 0x000fe20000000005 */
[----:B------:R-:W-:Y:S02]  /*2480*/  LEA.HI.X R5, R160, UR5, R169, 0x1, P0 ;  /* 0x00000005a0057c11 */ /* 0x000fe400080f0ca9 */
[----:B------:R-:W-:Y:S02]  /*2490*/  ISETP.GT.AND P0, PT, R3, 0x1, PT ;  /* 0x000000010300780c */ /* 0x000fe40003f04270 */
[----:B------:R-:W-:Y:S02]  /*24a0*/  F2FP.BF16.F32.PACK_AB R24, RZ, R24 ;  /* 0x00000018ff18723e */ /* 0x000fe400000010ff */
[----:B------:R-:W-:-:S03]  /*24b0*/  ISETP.GT.AND P3, PT, R0, RZ, P0 ;  /* 0x000000ff0000720c */ /* 0x000fc60000764270 */
[----:B------:R0:W-:Y:S10]  /*24c0*/  @P1 STG.E.U16 desc[UR36][R4.64], R24 ;  /* 0x0000001804001986 */ /* 0x0001f4000c101524 */
[----:B------:R-:W-:Y:S05]  /*24d0*/  @!P3 BRA `(.L_x_31) ;  /* 0x000000000004b947 */ /* 0x000fea0003800000 */
[----:B------:R1:W5:Y:S02]  /*24e0*/  LDG.E.LTC128B.U16 R15, desc[UR36][R6.64+0x2] ;  /* 0x00000224060f7981 */ /* 0x000364000c1e1520 */
.L_x_31:
[----:B------:R-:W-:Y:S05]  /*24f0*/  BSYNC B1 ;  /* 0x0000000000017941 */ /* 0x000fea0003800000 */
.L_x_30:
[----:B-----5:R-:W-:Y:S01]  /*2500*/  IMAD.U32 R20, R15, 0x10000, RZ ;  /* 0x000100000f147824 */ /* 0x020fe200078e00ff */
[----:B------:R-:W-:Y:S01]  /*2510*/  ISETP.GT.AND P2, PT, R0, 0x8, P2 ;  /* 0x000000080000780c */ /* 0x000fe20001744270 */
[----:B------:R-:W-:Y:S01]  /*2520*/  IMAD.WIDE.U32 R156, R167, R164, R156 ;  /* 0x000000a4a79c7225 */ /* 0x000fe200078e009c */
[----:B------:R-:W-:-:S03]  /*2530*/  PRMT R152, R15, 0x7610, R152 ;  /* 0x000076100f987816 */ /* 0x000fc60000000098 */
[----:B------:R-:W-:Y:S01]  /*2540*/  FMUL R20, R20, R155 ;  /* 0x0000009b14147220 */ /* 0x000fe20000400000 */
[----:B------:R-:W-:Y:S01]  /*2550*/  IMAD.IADD R161, R161, 0x1, R157 ;  /* 0x00000001a1a17824 */ /* 0x000fe200078e029d */
[----:B------:R-:W-:Y:S02]  /*2560*/  IADD3 R162, P1, R162, R156, RZ ;  /* 0x0000009ca2a27210 */ /* 0x000fe40007f3e0ff */
[----:B------:R-:W-:-:S03]  /*2570*/  FFMA R25, R25, R154, R20 ;  /* 0x0000009a19197223 */ /* 0x000fc60000000014 */
[----:B------:R-:W-:Y:S02]  /*2580*/  IMAD.X R21, R161, 0x1, R21, P1 ;  /* 0x00000001a1157824 */ /* 0x000fe400008e0615 */
[----:B------:R-:W-:Y:S02]  /*2590*/  F2FP.BF16.F32.PACK_AB R25, RZ, R25 ;  /* 0x00000019ff19723e */ /* 0x000fe400000010ff */
[C---:B------:R-:W-:Y:S02]  /*25a0*/  LEA R20, P1, R162.reuse, R12, 0x1 ;  /* 0x0000000ca2147211 */ /* 0x040fe400078208ff */
[----:B------:R-:W-:Y:S02]  /*25b0*/  PRMT R157, R25, 0x7610, R157 ;  /* 0x00007610199d7816 */ /* 0x000fe4000000009d */
[----:B------:R-:W-:-:S03]  /*25c0*/  LEA.HI.X R21, R162, R13, R21, 0x1, P1 ;  /* 0x0000000da2157211 */ /* 0x000fc600008f0c15 */
[----:B------:R2:W-:Y:S04]  /*25d0*/  @P3 STG.E.U16 desc[UR36][R4.64+0x2], R157 ;  /* 0x0000029d04003986 */ /* 0x0005e8000c101524 */
[----:B------:R-:W0:Y:S01]  /*25e0*/  @P2 LDG.E.LTC128B.U16 R152, desc[UR36][R20.64] ;  /* 0x0000002414982981 */ /* 0x000e22000c1e1520 */
[----:B------:R-:W-:Y:S01]  /*25f0*/  IADD3 R8, P1, R8, R156, RZ ;  /* 0x0000009c08087210 */ /* 0x000fe20007f3e0ff */
[----:B------:R-:W-:Y:S01]  /*2600*/  BSSY B1, `(.L_x_32) ;  /* 0x0000011000017945 */ /* 0x000fe20003800000 */
[----:B------:R-:W-:Y:S02]  /*2610*/  SHF.L.U64.HI R11, R10, 0x4, R11 ;  /* 0x000000040a0b7819 */ /* 0x000fe4000001020b */
[----:B------:R-:W-:Y:S01]  /*2620*/  ISETP.GT.AND P0, PT, R0, 0x8, P0 ;  /* 0x000000080000780c */ /* 0x000fe20000704270 */
[----:B------:R-:W-:Y:S01]  /*2630*/  IMAD.X R9, R9, 0x1, R161, P1 ;  /* 0x0000000109097824 */ /* 0x000fe200008e06a1 */
[----:B------:R-:W-:Y:S01]  /*2640*/  LEA R10, P1, R10, R4, 0x4 ;  /* 0x000000040a0a7211 */ /* 0x000fe200078220ff */
[----:B------:R-:W-:-:S04]  /*2650*/  IMAD.WIDE.U32 R14, R23, R14, R8 ;  /* 0x0000000e170e7225 */ /* 0x000fc800078e0008 */
[----:B------:R-:W-:Y:S01]  /*2660*/  IMAD.X R11, R11, 0x1, R5, P1 ;  /* 0x000000010b0b7824 */ /* 0x000fe200008e0605 */
[----:B------:R-:W-:Y:S01]  /*2670*/  LEA R8, P3, R14, R12, 0x1 ;  /* 0x0000000c0e087211 */ /* 0x000fe200078608ff */
[----:B------:R-:W-:-:S05]  /*2680*/  IMAD.IADD R9, R159, 0x1, R15 ;  /* 0x000000019f097824 */ /* 0x000fca00078e020f */
[----:B------:R-:W-:Y:S01]  /*2690*/  LEA.HI.X R9, R14, R13, R9, 0x1, P3 ;  /* 0x0000000d0e097211 */ /* 0x000fe200018f0c09 */
[----:B0-----:R-:W-:-:S04]  /*26a0*/  IMAD.U32 R24, R152, 0x10000, RZ ;  /* 0x0001000098187824 */ /* 0x001fc800078e00ff */
[----:B------:R-:W-:-:S04]  /*26b0*/  FMUL R25, R24, R155 ;  /* 0x0000009b18197220 */ /* 0x000fc80000400000 */
[----:B------:R-:W-:-:S05]  /*26c0*/  FFMA R25, R26, R154, R25 ;  /* 0x0000009a1a197223 */ /* 0x000fca0000000019 */
[----:B------:R-:W-:-:S05]  /*26d0*/  F2FP.BF16.F32.PACK_AB R25, RZ, R25 ;  /* 0x00000019ff19723e */ /* 0x000fca00000010ff */
[----:B------:R2:W-:Y:S01]  /*26e0*/  @P2 STG.E.U16 desc[UR36][R10.64], R25 ;  /* 0x000000190a002986 */ /* 0x0005e2000c101524 */
[----:B------:R-:W-:Y:S05]  /*26f0*/  @!P0 BRA `(.L_x_33) ;  /* 0x0000000000048947 */ /* 0x000fea0003800000 */
[----:B------:R0:W5:Y:S02]  /*2700*/  LDG.E.LTC128B.U16 R152, desc[UR36][R8.64+0x2] ;  /* 0x0000022408987981 */ /* 0x000164000c1e1520 */
.L_x_33:
[----:B------:R-:W-:Y:S05]  /*2710*/  BSYNC B1 ;  /* 0x0000000000017941 */ /* 0x000fea0003800000 */
.L_x_32:
[----:B-----5:R-:W-:Y:S01]  /*2720*/  IMAD.U32 R12, R152, 0x10000, RZ ;  /* 0x00010000980c7824 */ /* 0x020fe200078e00ff */
[----:B------:R-:W-:Y:S01]  /*2730*/  ISETP.GT.AND P1, PT, R3, 0x8, PT ;  /* 0x000000080300780c */ /* 0x000fe20003f24270 */
[----:B------:R-:W-:Y:S02]  /*2740*/  BSSY B1, `(.L_x_34) ;  /* 0x0000008000017945 */ /* 0x000fe40003800000 */
[----:B------:R-:W-:Y:S01]  /*2750*/  FMUL R12, R12, R155 ;  /* 0x0000009b0c0c7220 */ /* 0x000fe20000400000 */
[----:B------:R-:W-:-:S03]  /*2760*/  ISETP.GT.AND P2, PT, R0, RZ, P1 ;  /* 0x000000ff0000720c */ /* 0x000fc60000f44270 */
[----:B------:R-:W-:-:S05]  /*2770*/  FFMA R12, R27, R154, R12 ;  /* 0x0000009a1b0c7223 */ /* 0x000fca000000000c */
[----:B------:R-:W-:-:S05]  /*2780*/  F2FP.BF16.F32.PACK_AB R12, RZ, R12 ;  /* 0x0000000cff0c723e */ /* 0x000fca00000010ff */
[----:B------:R3:W-:Y:S01]  /*2790*/  @P0 STG.E.U16 desc[UR36][R10.64+0x2], R12 ;  /* 0x0000020c0a000986 */ /* 0x0007e2000c101524 */
[----:B------:R-:W-:Y:S05]  /*27a0*/  @!P2 BRA `(.L_x_35) ;  /* 0x000000000004a947 */ /* 0x000fea0003800000 */
[----:B------:R4:W5:Y:S02]  /*27b0*/  LDG.E.LTC128B.U16 R152, desc[UR36][R6.64+0x10] ;  /* 0x0000102406987981 */ /* 0x000964000c1e1520 */
.L_x_35:
[----:B------:R-:W-:Y:S05]  /*27c0*/  BSYNC B1 ;  /* 0x0000000000017941 */ /* 0x000fea0003800000 */
.L_x_34:
[----:B---3-5:R-:W-:Y:S01]  /*27d0*/  IMAD.U32 R12, R152, 0x10000, RZ ;  /* 0x00010000980c7824 */ /* 0x028fe200078e00ff */
        /* <DEDUP_REMOVED lines=9> */
.L_x_37:
[----:B------:R-:W-:Y:S05]  /*2870*/  BSYNC B1 ;  /* 0x0000000000017941 */ /* 0x000fea0003800000 */
.L_x_36:
[----:B-----5:R-:W-:Y:S01]  /*2880*/  IMAD.U32 R12, R152, 0x10000, RZ ;  /* 0x00010000980c7824 */ /* 0x020fe200078e00ff */
[----:B------:R-:W-:Y:S01]  /*2890*/  ISETP.GT.AND P1, PT, R0, 0x8, P1 ;  /* 0x000000080000780c */ /* 0x000fe20000f24270 */
[----:B------:R-:W-:Y:S02]  /*28a0*/  BSSY B1, `(.L_x_38) ;  /* 0x0000007000017945 */ /* 0x000fe40003800000 */
[----:B------:R-:W-:-:S04]  /*28b0*/  FMUL R12, R12, R155 ;  /* 0x0000009b0c0c7220 */ /* 0x000fc80000400000 */
[----:B------:R-:W-:-:S05]  /*28c0*/  FFMA R12, R29, R154, R12 ;  /* 0x0000009a1d0c7223 */ /* 0x000fca000000000c */
[----:B------:R-:W-:-:S05]  /*28d0*/  F2FP.BF16.F32.PACK_AB R12, RZ, R12 ;  /* 0x0000000cff0c723e */ /* 0x000fca00000010ff */
[----:B------:R0:W-:Y:S01]  /*28e0*/  @P3 STG.E.U16 desc[UR36][R4.64+0x12], R12 ;  /* 0x0000120c04003986 */ /* 0x0001e2000c101524 */
[----:B------:R-:W-:Y:S05]  /*28f0*/  @!P1 BRA `(.L_x_39) ;  /* 0x0000000000049947 */ /* 0x000fea0003800000 */
[----:B------:R0:W5:Y:S02]  /*2900*/  LDG.E.LTC128B.U16 R152, desc[UR36][R8.64+0x10] ;  /* 0x0000102408987981 */ /* 0x000164000c1e1520 */
.L_x_39:
[----:B------:R-:W-:Y:S05]  /*2910*/  BSYNC B1 ;  /* 0x0000000000017941 */ /* 0x000fea0003800000 */
.L_x_38:
[----:B0----5:R-:W-:Y:S01]  /*2920*/  IMAD.U32 R12, R152, 0x10000, RZ ;  /* 0x00010000980c7824 */ /* 0x021fe200078e00ff */
[----:B------:R-:W-:Y:S01]  /*2930*/  ISETP.GT.AND P0, PT, R0, 0x8, P0 ;  /* 0x000000080000780c */ /* 0x000fe20000704270 */
[----:B------:R-:W-:Y:S02]  /*2940*/  BSSY B1, `(.L_x_40) ;  /* 0x0000007000017945 */ /* 0x000fe40003800000 */
[----:B---3--:R-:W-:-:S04]  /*2950*/  FMUL R13, R12, R155 ;  /* 0x0000009b0c0d7220 */ /* 0x008fc80000400000 */
[----:B------:R-:W-:-:S05]  /*2960*/  FFMA R13, R30, R154, R13 ;  /* 0x0000009a1e0d7223 */ /* 0x000fca000000000d */
[----:B------:R-:W-:-:S05]  /*2970*/  F2FP.BF16.F32.PACK_AB R13, RZ, R13 ;  /* 0x0000000dff0d723e */ /* 0x000fca00000010ff */
[----:B------:R0:W-:Y:S01]  /*2980*/  @P1 STG.E.U16 desc[UR36][R10.64+0x10], R13 ;  /* 0x0000100d0a001986 */ /* 0x0001e2000c101524 */
[----:B------:R-:W-:Y:S05]  /*2990*/  @!P0 BRA `(.L_x_41) ;  /* 0x0000000000048947 */ /* 0x000fea0003800000 */
[----:B------:R3:W5:Y:S02]  /*29a0*/  LDG.E.LTC128B.U16 R152, desc[UR36][R8.64+0x12] ;  /* 0x0000122408987981 */ /* 0x000764000c1e1520 */
.L_x_41:
[----:B------:R-:W-:Y:S05]  /*29b0*/  BSYNC B1 ;  /* 0x0000000000017941 */ /* 0x000fea0003800000 */
.L_x_40:
        /* <DEDUP_REMOVED lines=10> */
.L_x_43:
[----:B------:R-:W-:Y:S05]  /*2a60*/  BSYNC B1 ;  /* 0x0000000000017941 */ /* 0x000fea0003800000 */
.L_x_42:
[----:B0----5:R-:W-:Y:S01]  /*2a70*/  IMAD.U32 R12, R152, 0x10000, RZ ;  /* 0x00010000980c7824 */ /* 0x021fe200078e00ff */
        /* <DEDUP_REMOVED lines=9> */
.L_x_45:
[----:B------:R-:W-:Y:S05]  /*2b10*/  BSYNC B1 ;  /* 0x0000000000017941 */ /* 0x000fea0003800000 */
.L_x_44:
        /* <DEDUP_REMOVED lines=9> */
.L_x_47:
[----:B------:R-:W-:Y:S05]  /*2bb0*/  BSYNC B1 ;  /* 0x0000000000017941 */ /* 0x000fea0003800000 */
.L_x_46:
[----:B0----5:R-:W-:Y:S01]  /*2bc0*/  IMAD.U32 R12, R152, 0x10000, RZ ;  /* 0x00010000980c7824 */ /* 0x021fe200078e00ff */
        /* <DEDUP_REMOVED lines=8> */
.L_x_49:
[----:B------:R-:W-:Y:S05]  /*2c50*/  BSYNC B1 ;  /* 0x0000000000017941 */ /* 0x000fea0003800000 */
.L_x_48:
        /* <DEDUP_REMOVED lines=10> */
.L_x_51:
[----:B------:R-:W-:Y:S05]  /*2d00*/  BSYNC B1 ;  /* 0x0000000000017941 */ /* 0x000fea0003800000 */
.L_x_50:
        /* <DEDUP_REMOVED lines=10> */
.L_x_53:
[----:B------:R-:W-:Y:S05]  /*2db0*/  BSYNC B1 ;  /* 0x0000000000017941 */ /* 0x000fea0003800000 */
.L_x_52:
        /* <DEDUP_REMOVED lines=9> */
.L_x_55:
[----:B------:R-:W-:Y:S05]  /*2e50*/  BSYNC B1 ;  /* 0x0000000000017941 */ /* 0x000fea0003800000 */
.L_x_54:
        /* <DEDUP_REMOVED lines=9> */
.L_x_57:
[----:B------:R-:W-:Y:S05]  /*2ef0*/  BSYNC B1 ;  /* 0x0000000000017941 */ /* 0x000fea0003800000 */
.L_x_56:
        /* <DEDUP_REMOVED lines=10> */
.L_x_59:
[----:B------:R-:W-:Y:S05]  /*2fa0*/  BSYNC B1 ;  /* 0x0000000000017941 */ /* 0x000fea0003800000 */
.L_x_58:
        /* <DEDUP_REMOVED lines=10> */
.L_x_61:
[----:B------:R-:W-:Y:S05]  /*3050*/  BSYNC B1 ;  /* 0x0000000000017941 */ /* 0x000fea0003800000 */
.L_x_60:
        /* <DEDUP_REMOVED lines=9> */
.L_x_63:
[----:B------:R-:W-:Y:S05]  /*30f0*/  BSYNC B1 ;  /* 0x0000000000017941 */ /* 0x000fea0003800000 */
.L_x_62:
        /* <DEDUP_REMOVED lines=9> */
.L_x_65:
[----:B------:R-:W-:Y:S05]  /*3190*/  BSYNC B1 ;  /* 0x0000000000017941 */ /* 0x000fea0003800000 */
.L_x_64:
        /* <DEDUP_REMOVED lines=10> */
.L_x_67:
[----:B------:R-:W-:Y:S05]  /*3240*/  BSYNC B1 ;  /* 0x0000000000017941 */ /* 0x000fea0003800000 */
.L_x_66:
        /* <DEDUP_REMOVED lines=10> */
.L_x_69:
[----:B------:R-:W-:Y:S05]  /*32f0*/  BSYNC B1 ;  /* 0x0000000000017941 */ /* 0x000fea0003800000 */
.L_x_68:
        /* <DEDUP_REMOVED lines=9> */
.L_x_71:
[----:B------:R-:W-:Y:S05]  /*3390*/  BSYNC B1 ;  /* 0x0000000000017941 */ /* 0x000fea0003800000 */
.L_x_70:
        /* <DEDUP_REMOVED lines=9> */
.L_x_73:
[----:B------:R-:W-:Y:S05]  /*3430*/  BSYNC B1 ;  /* 0x0000000000017941 */ /* 0x000fea0003800000 */
.L_x_72:
        /* <DEDUP_REMOVED lines=10> */
.L_x_75:
[----:B------:R-:W-:Y:S05]  /*34e0*/  BSYNC B1 ;  /* 0x0000000000017941 */ /* 0x000fea0003800000 */
.L_x_74:
        /* <DEDUP_REMOVED lines=10> */
.L_x_77:
[----:B------:R-:W-:Y:S05]  /*3590*/  BSYNC B1 ;  /* 0x0000000000017941 */ /* 0x000fea0003800000 */
.L_x_76:
        /* <DEDUP_REMOVED lines=9> */
.L_x_79:
[----:B------:R-:W-:Y:S05]  /*3630*/  BSYNC B1 ;  /* 0x0000000000017941 */ /* 0x000fea0003800000 */
.L_x_78:
        /* <DEDUP_REMOVED lines=9> */
.L_x_81:
[----:B------:R-:W-:Y:S05]  /*36d0*/  BSYNC B1 ;  /* 0x0000000000017941 */ /* 0x000fea0003800000 */
.L_x_80:
        /* <DEDUP_REMOVED lines=10> */
.L_x_83:
[----:B------:R-:W-:Y:S05]  /*3780*/  BSYNC B1 ;  /* 0x0000000000017941 */ /* 0x000fea0003800000 */
.L_x_82:
        /* <DEDUP_REMOVED lines=10> */
.L_x_85:
[----:B------:R-:W-:Y:S05]  /*3830*/  BSYNC B1 ;  /* 0x0000000000017941 */ /* 0x000fea0003800000 */
.L_x_84:
        /* <DEDUP_REMOVED lines=9> */
.L_x_87:
[----:B------:R-:W-:Y:S05]  /*38d0*/  BSYNC B1 ;  /* 0x0000000000017941 */ /* 0x000fea0003800000 */
.L_x_86:
        /* <DEDUP_REMOVED lines=9> */
.L_x_89:
[----:B------:R-:W-:Y:S05]  /*3970*/  BSYNC B1 ;  /* 0x0000000000017941 */ /* 0x000fea0003800000 */
.L_x_88:
        /* <DEDUP_REMOVED lines=10> */
.L_x_91:
[----:B------:R-:W-:Y:S05]  /*3a20*/  BSYNC B1 ;  /* 0x0000000000017941 */ /* 0x000fea0003800000 */
.L_x_90:
        /* <DEDUP_REMOVED lines=10> */
.L_x_93:
[----:B------:R-:W-:Y:S05]  /*3ad0*/  BSYNC B1 ;  /* 0x0000000000017941 */ /* 0x000fea0003800000 */
.L_x_92:
        /* <DEDUP_REMOVED lines=9> */
.L_x_95:
[----:B------:R-:W-:Y:S05]  /*3b70*/  BSYNC B1 ;  /* 0x0000000000017941 */ /* 0x000fea0003800000 */
.L_x_94:
        /* <DEDUP_REMOVED lines=9> */
.L_x_97:
[----:B------:R-:W-:Y:S05]  /*3c10*/  BSYNC B1 ;  /* 0x0000000000017941 */ /* 0x000fea0003800000 */
.L_x_96:
        /* <DEDUP_REMOVED lines=10> */
.L_x_99:
[----:B------:R-:W-:Y:S05]  /*3cc0*/  BSYNC B1 ;  /* 0x0000000000017941 */ /* 0x000fea0003800000 */
.L_x_98:
        /* <DEDUP_REMOVED lines=10> */
.L_x_101:
[----:B------:R-:W-:Y:S05]  /*3d70*/  BSYNC B1 ;  /* 0x0000000000017941 */ /* 0x000fea0003800000 */
.L_x_100:
        /* <DEDUP_REMOVED lines=9> */
.L_x_103:
[----:B------:R-:W-:Y:S05]  /*3e10*/  BSYNC B1 ;  /* 0x0000000000017941 */ /* 0x000fea0003800000 */
.L_x_102:
        /* <DEDUP_REMOVED lines=9> */
.L_x_105:
[----:B------:R-:W-:Y:S05]  /*3eb0*/  BSYNC B1 ;  /* 0x0000000000017941 */ /* 0x000fea0003800000 */
.L_x_104:
        /* <DEDUP_REMOVED lines=10> */
.L_x_107:
[----:B------:R-:W-:Y:S05]  /*3f60*/  BSYNC B1 ;  /* 0x0000000000017941 */ /* 0x000fea0003800000 */
.L_x_106:
        /* <DEDUP_REMOVED lines=10> */
.L_x_109:
[----:B------:R-:W-:Y:S05]  /*4010*/  BSYNC B1 ;  /* 0x0000000000017941 */ /* 0x000fea0003800000 */
.L_x_108:
        /* <DEDUP_REMOVED lines=9> */
.L_x_111:
[----:B------:R-:W-:Y:S05]  /*40b0*/  BSYNC B1 ;  /* 0x0000000000017941 */ /* 0x000fea0003800000 */
.L_x_110:
        /* <DEDUP_REMOVED lines=9> */
.L_x_113:
[----:B------:R-:W-:Y:S05]  /*4150*/  BSYNC B1 ;  /* 0x0000000000017941 */ /* 0x000fea0003800000 */
.L_x_112:
        /* <DEDUP_REMOVED lines=10> */
.L_x_115:
[----:B------:R-:W-:Y:S05]  /*4200*/  BSYNC B1 ;  /* 0x0000000000017941 */ /* 0x000fea0003800000 */
.L_x_114:
        /* <DEDUP_REMOVED lines=10> */
.L_x_117:
[----:B------:R-:W-:Y:S05]  /*42b0*/  BSYNC B1 ;  /* 0x0000000000017941 */ /* 0x000fea0003800000 */
.L_x_116:
        /* <DEDUP_REMOVED lines=9> */
.L_x_119:
[----:B------:R-:W-:Y:S05]  /*4350*/  BSYNC B1 ;  /* 0x0000000000017941 */ /* 0x000fea0003800000 */
.L_x_118:
        /* <DEDUP_REMOVED lines=9> */
.L_x_121:
[----:B------:R-:W-:Y:S05]  /*43f0*/  BSYNC B1 ;  /* 0x0000000000017941 */ /* 0x000fea0003800000 */
.L_x_120:
        /* <DEDUP_REMOVED lines=10> */
.L_x_123:
[----:B------:R-:W-:Y:S05]  /*44a0*/  BSYNC B1 ;  /* 0x0000000000017941 */ /* 0x000fea0003800000 */
.L_x_122:
        /* <DEDUP_REMOVED lines=10> */
.L_x_125:
[----:B------:R-:W-:Y:S05]  /*4550*/  BSYNC B1 ;  /* 0x0000000000017941 */ /* 0x000fea0003800000 */
.L_x_124:
        /* <DEDUP_REMOVED lines=9> */
.L_x_127:
[----:B------:R-:W-:Y:S05]  /*45f0*/  BSYNC B1 ;  /* 0x0000000000017941 */ /* 0x000fea0003800000 */
.L_x_126:
        /* <DEDUP_REMOVED lines=9> */
.L_x_129:
[----:B------:R-:W-:Y:S05]  /*4690*/  BSYNC B1 ;  /* 0x0000000000017941 */ /* 0x000fea0003800000 */
.L_x_128:
        /* <DEDUP_REMOVED lines=10> */
.L_x_131:
[----:B------:R-:W-:Y:S05]  /*4740*/  BSYNC B1 ;  /* 0x0000000000017941 */ /* 0x000fea0003800000 */
.L_x_130:
        /* <DEDUP_REMOVED lines=10> */
.L_x_133:
[----:B------:R-:W-:Y:S05]  /*47f0*/  BSYNC B1 ;  /* 0x0000000000017941 */ /* 0x000fea0003800000 */
.L_x_132:
        /* <DEDUP_REMOVED lines=9> */
.L_x_135:
[----:B------:R-:W-:Y:S05]  /*4890*/  BSYNC B1 ;  /* 0x0000000000017941 */ /* 0x000fea0003800000 */
.L_x_134:
        /* <DEDUP_REMOVED lines=9> */
.L_x_137:
[----:B------:R-:W-:Y:S05]  /*4930*/  BSYNC B1 ;  /* 0x0000000000017941 */ /* 0x000fea0003800000 */
.L_x_136:
        /* <DEDUP_REMOVED lines=10> */
.L_x_139:
[----:B------:R-:W-:Y:S05]  /*49e0*/  BSYNC B1 ;  /* 0x0000000000017941 */ /* 0x000fea0003800000 */
.L_x_138:
        /* <DEDUP_REMOVED lines=10> */
.L_x_141:
[----:B------:R-:W-:Y:S05]  /*4a90*/  BSYNC B1 ;  /* 0x0000000000017941 */ /* 0x000fea0003800000 */
.L_x_140:
        /* <DEDUP_REMOVED lines=9> */
.L_x_143:
[----:B------:R-:W-:Y:S05]  /*4b30*/  BSYNC B1 ;  /* 0x0000000000017941 */ /* 0x000fea0003800000 */
.L_x_142:
        /* <DEDUP_REMOVED lines=9> */
.L_x_145:
[----:B------:R-:W-:Y:S05]  /*4bd0*/  BSYNC B1 ;  /* 0x0000000000017941 */ /* 0x000fea0003800000 */
.L_x_144:
        /* <DEDUP_REMOVED lines=10> */
.L_x_147:
[----:B------:R-:W-:Y:S05]  /*4c80*/  BSYNC B1 ;  /* 0x0000000000017941 */ /* 0x000fea0003800000 */
.L_x_146:
        /* <DEDUP_REMOVED lines=10> */
.L_x_149:
[----:B------:R-:W-:Y:S05]  /*4d30*/  BSYNC B1 ;  /* 0x0000000000017941 */ /* 0x000fea0003800000 */
.L_x_148:
        /* <DEDUP_REMOVED lines=9> */
.L_x_151:
[----:B------:R-:W-:Y:S05]  /*4dd0*/  BSYNC B1 ;  /* 0x0000000000017941 */ /* 0x000fea0003800000 */
.L_x_150:
        /* <DEDUP_REMOVED lines=9> */
.L_x_153:
[----:B------:R-:W-:Y:S05]  /*4e70*/  BSYNC B1 ;  /* 0x0000000000017941 */ /* 0x000fea0003800000 */
.L_x_152:
        /* <DEDUP_REMOVED lines=10> */
.L_x_155:
[----:B------:R-:W-:Y:S05]  /*4f20*/  BSYNC B1 ;  /* 0x0000000000017941 */ /* 0x000fea0003800000 */
.L_x_154:
        /* <DEDUP_REMOVED lines=10> */
.L_x_157:
[----:B------:R-:W-:Y:S05]  /*4fd0*/  BSYNC B1 ;  /* 0x0000000000017941 */ /* 0x000fea0003800000 */
.L_x_156:
        /* <DEDUP_REMOVED lines=9> */
.L_x_159:
[----:B------:R-:W-:Y:S05]  /*5070*/  BSYNC B1 ;  /* 0x0000000000017941 */ /* 0x000fea0003800000 */
.L_x_158:
        /* <DEDUP_REMOVED lines=9> */
.L_x_161:
[----:B------:R-:W-:Y:S05]  /*5110*/  BSYNC B1 ;  /* 0x0000000000017941 */ /* 0x000fea0003800000 */
.L_x_160:
        /* <DEDUP_REMOVED lines=10> */
.L_x_163:
[----:B------:R-:W-:Y:S05]  /*51c0*/  BSYNC B1 ;  /* 0x0000000000017941 */ /* 0x000fea0003800000 */
.L_x_162:
        /* <DEDUP_REMOVED lines=10> */
.L_x_165:
[----:B------:R-:W-:Y:S05]  /*5270*/  BSYNC B1 ;  /* 0x0000000000017941 */ /* 0x000fea0003800000 */
.L_x_164:
        /* <DEDUP_REMOVED lines=9> */
.L_x_167:
[----:B------:R-:W-:Y:S05]  /*5310*/  BSYNC B1 ;  /* 0x0000000000017941 */ /* 0x000fea0003800000 */
.L_x_166:
        /* <DEDUP_REMOVED lines=9> */
.L_x_169:
[----:B------:R-:W-:Y:S05]  /*53b0*/  BSYNC B1 ;  /* 0x0000000000017941 */ /* 0x000fea0003800000 */
.L_x_168:
        /* <DEDUP_REMOVED lines=10> */
.L_x_171:
[----:B------:R-:W-:Y:S05]  /*5460*/  BSYNC B1 ;  /* 0x0000000000017941 */ /* 0x000fea0003800000 */
.L_x_170:
        /* <DEDUP_REMOVED lines=10> */
.L_x_173:
[----:B------:R-:W-:Y:S05]  /*5510*/  BSYNC B1 ;  /* 0x0000000000017941 */ /* 0x000fea0003800000 */
.L_x_172:
        /* <DEDUP_REMOVED lines=9> */
.L_x_175:
[----:B------:R-:W-:Y:S05]  /*55b0*/  BSYNC B1 ;  /* 0x0000000000017941 */ /* 0x000fea0003800000 */
.L_x_174:
        /* <DEDUP_REMOVED lines=9> */
.L_x_177:
[----:B------:R-:W-:Y:S05]  /*5650*/  BSYNC B1 ;  /* 0x0000000000017941 */ /* 0x000fea0003800000 */
.L_x_176:
        /* <DEDUP_REMOVED lines=10> */
.L_x_179:
[----:B------:R-:W-:Y:S05]  /*5700*/  BSYNC B1 ;  /* 0x0000000000017941 */ /* 0x000fea0003800000 */
.L_x_178:
        /* <DEDUP_REMOVED lines=10> */
.L_x_181:
[----:B------:R-:W-:Y:S05]  /*57b0*/  BSYNC B1 ;  /* 0x0000000000017941 */ /* 0x000fea0003800000 */
.L_x_180:
        /* <DEDUP_REMOVED lines=9> */
.L_x_183:
[----:B------:R-:W-:Y:S05]  /*5850*/  BSYNC B1 ;  /* 0x0000000000017941 */ /* 0x000fea0003800000 */
.L_x_182:
        /* <DEDUP_REMOVED lines=9> */
.L_x_185:
[----:B------:R-:W-:Y:S05]  /*58f0*/  BSYNC B1 ;  /* 0x0000000000017941 */ /* 0x000fea0003800000 */
.L_x_184:
        /* <DEDUP_REMOVED lines=10> */
.L_x_187:
[----:B------:R-:W-:Y:S05]  /*59a0*/  BSYNC B1 ;  /* 0x0000000000017941 */ /* 0x000fea0003800000 */
.L_x_186:
        /* <DEDUP_REMOVED lines=10> */
.L_x_189:
[----:B------:R-:W-:Y:S05]  /*5a50*/  BSYNC B1 ;  /* 0x0000000000017941 */ /* 0x000fea0003800000 */
.L_x_188:
        /* <DEDUP_REMOVED lines=9> */
.L_x_191:
[----:B------:R-:W-:Y:S05]  /*5af0*/  BSYNC B1 ;  /* 0x0000000000017941 */ /* 0x000fea0003800000 */
.L_x_190:
        /* <DEDUP_REMOVED lines=9> */
.L_x_193:
[----:B------:R-:W-:Y:S05]  /*5b90*/  BSYNC B1 ;  /* 0x0000000000017941 */ /* 0x000fea0003800000 */
.L_x_192:
        /* <DEDUP_REMOVED lines=10> */
.L_x_195:
[----:B------:R-:W-:Y:S05]  /*5c40*/  BSYNC B1 ;  /* 0x0000000000017941 */ /* 0x000fea0003800000 */
.L_x_194:
        /* <DEDUP_REMOVED lines=10> */
.L_x_197:
[----:B------:R-:W-:Y:S05]  /*5cf0*/  BSYNC B1 ;  /* 0x0000000000017941 */ /* 0x000fea0003800000 */
.L_x_196:
        /* <DEDUP_REMOVED lines=9> */
.L_x_199:
[----:B------:R-:W-:Y:S05]  /*5d90*/  BSYNC B1 ;  /* 0x0000000000017941 */ /* 0x000fea0003800000 */
.L_x_198:
        /* <DEDUP_REMOVED lines=9> */
.L_x_201:
[----:B------:R-:W-:Y:S05]  /*5e30*/  BSYNC B1 ;  /* 0x0000000000017941 */ /* 0x000fea0003800000 */
.L_x_200:
        /* <DEDUP_REMOVED lines=10> */
.L_x_203:
[----:B------:R-:W-:Y:S05]  /*5ee0*/  BSYNC B1 ;  /* 0x0000000000017941 */ /* 0x000fea0003800000 */
.L_x_202:
        /* <DEDUP_REMOVED lines=10> */
.L_x_205:
[----:B------:R-:W-:Y:S05]  /*5f90*/  BSYNC B1 ;  /* 0x0000000000017941 */ /* 0x000fea0003800000 */
.L_x_204:
        /* <DEDUP_REMOVED lines=9> */
.L_x_207:
[----:B------:R-:W-:Y:S05]  /*6030*/  BSYNC B1 ;  /* 0x0000000000017941 */ /* 0x000fea0003800000 */
.L_x_206:
        /* <DEDUP_REMOVED lines=9> */
.L_x_209:
[----:B------:R-:W-:Y:S05]  /*60d0*/  BSYNC B1 ;  /* 0x0000000000017941 */ /* 0x000fea0003800000 */
.L_x_208:
        /* <DEDUP_REMOVED lines=10> */
.L_x_211:
[----:B------:R-:W-:Y:S05]  /*6180*/  BSYNC B1 ;  /* 0x0000000000017941 */ /* 0x000fea0003800000 */
.L_x_210:
        /* <DEDUP_REMOVED lines=10> */
.L_x_213:
[----:B------:R-:W-:Y:S05]  /*6230*/  BSYNC B1 ;  /* 0x0000000000017941 */ /* 0x000fea0003800000 */
.L_x_212:
        /* <DEDUP_REMOVED lines=9> */
.L_x_215:
[----:B------:R-:W-:Y:S05]  /*62d0*/  BSYNC B1 ;  /* 0x0000000000017941 */ /* 0x000fea0003800000 */
.L_x_214:
        /* <DEDUP_REMOVED lines=9> */
.L_x_217:
[----:B------:R-:W-:Y:S05]  /*6370*/  BSYNC B1 ;  /* 0x0000000000017941 */ /* 0x000fea0003800000 */
.L_x_216:
        /* <DEDUP_REMOVED lines=10> */
.L_x_219:
[----:B------:R-:W-:Y:S05]  /*6420*/  BSYNC B1 ;  /* 0x0000000000017941 */ /* 0x000fea0003800000 */
.L_x_218:
        /* <DEDUP_REMOVED lines=10> */
.L_x_221:
[----:B------:R-:W-:Y:S05]  /*64d0*/  BSYNC B1 ;  /* 0x0000000000017941 */ /* 0x000fea0003800000 */
.L_x_220:
        /* <DEDUP_REMOVED lines=9> */
.L_x_223:
[----:B------:R-:W-:Y:S05]  /*6570*/  BSYNC B1 ;  /* 0x0000000000017941 */ /* 0x000fea0003800000 */
.L_x_222:
        /* <DEDUP_REMOVED lines=9> */
.L_x_225:
[----:B------:R-:W-:Y:S05]  /*6610*/  BSYNC B1 ;  /* 0x0000000000017941 */ /* 0x000fea0003800000 */
.L_x_224:
        /* <DEDUP_REMOVED lines=10> */
.L_x_227:
[----:B------:R-:W-:Y:S05]  /*66c0*/  BSYNC B1 ;  /* 0x0000000000017941 */ /* 0x000fea0003800000 */
.L_x_226:
        /* <DEDUP_REMOVED lines=10> */
.L_x_229:
[----:B------:R-:W-:Y:S05]  /*6770*/  BSYNC B1 ;  /* 0x0000000000017941 */ /* 0x000fea0003800000 */
.L_x_228:
        /* <DEDUP_REMOVED lines=9> */
.L_x_231:
[----:B------:R-:W-:Y:S05]  /*6810*/  BSYNC B1 ;  /* 0x0000000000017941 */ /* 0x000fea0003800000 */
.L_x_230:
        /* <DEDUP_REMOVED lines=9> */
.L_x_233:
[----:B------:R-:W-:Y:S05]  /*68b0*/  BSYNC B1 ;  /* 0x0000000000017941 */ /* 0x000fea0003800000 */
.L_x_232:
        /* <DEDUP_REMOVED lines=10> */
.L_x_235:
[----:B------:R-:W-:Y:S05]  /*6960*/  BSYNC B1 ;  /* 0x0000000000017941 */ /* 0x000fea0003800000 */
.L_x_234:
        /* <DEDUP_REMOVED lines=10> */
.L_x_237:
[----:B------:R-:W-:Y:S05]  /*6a10*/  BSYNC B1 ;  /* 0x0000000000017941 */ /* 0x000fea0003800000 */
.L_x_236:
        /* <DEDUP_REMOVED lines=9> */
.L_x_239:
[----:B------:R-:W-:Y:S05]  /*6ab0*/  BSYNC B1 ;  /* 0x0000000000017941 */ /* 0x000fea0003800000 */
.L_x_238:
        /* <DEDUP_REMOVED lines=9> */
.L_x_241:
[----:B------:R-:W-:Y:S05]  /*6b50*/  BSYNC B1 ;  /* 0x0000000000017941 */ /* 0x000fea0003800000 */
.L_x_240:
        /* <DEDUP_REMOVED lines=10> */
.L_x_243:
[----:B------:R-:W-:Y:S05]  /*6c00*/  BSYNC B1 ;  /* 0x0000000000017941 */ /* 0x000fea0003800000 */
.L_x_242:
        /* <DEDUP_REMOVED lines=10> */
.L_x_245:
[----:B------:R-:W-:Y:S05]  /*6cb0*/  BSYNC B1 ;  /* 0x0000000000017941 */ /* 0x000fea0003800000 */
.L_x_244:
        /* <DEDUP_REMOVED lines=9> */
.L_x_247:
[----:B------:R-:W-:Y:S05]  /*6d50*/  BSYNC B1 ;  /* 0x0000000000017941 */ /* 0x000fea0003800000 */
.L_x_246:
        /* <DEDUP_REMOVED lines=9> */
.L_x_249:
[----:B------:R-:W-:Y:S05]  /*6df0*/  BSYNC B1 ;  /* 0x0000000000017941 */ /* 0x000fea0003800000 */
.L_x_248:
        /* <DEDUP_REMOVED lines=10> */
.L_x_251:
[----:B------:R-:W-:Y:S05]  /*6ea0*/  BSYNC B1 ;  /* 0x0000000000017941 */ /* 0x000fea0003800000 */
.L_x_250:
        /* <DEDUP_REMOVED lines=10> */
.L_x_253:
[----:B------:R-:W-:Y:S05]  /*6f50*/  BSYNC B1 ;  /* 0x0000000000017941 */ /* 0x000fea0003800000 */
.L_x_252:
        /* <DEDUP_REMOVED lines=9> */
.L_x_255:
[----:B------:R-:W-:Y:S05]  /*6ff0*/  BSYNC B1 ;  /* 0x0000000000017941 */ /* 0x000fea0003800000 */
.L_x_254:
        /* <DEDUP_REMOVED lines=9> */
.L_x_257:
[----:B------:R-:W-:Y:S05]  /*7090*/  BSYNC B1 ;  /* 0x0000000000017941 */ /* 0x000fea0003800000 */
.L_x_256:
        /* <DEDUP_REMOVED lines=10> */
.L_x_259:
[----:B------:R-:W-:Y:S05]  /*7140*/  BSYNC B1 ;  /* 0x0000000000017941 */ /* 0x000fea0003800000 */
.L_x_258:
        /* <DEDUP_REMOVED lines=10> */
.L_x_261:
[----:B------:R-:W-:Y:S05]  /*71f0*/  BSYNC B1 ;  /* 0x0000000000017941 */ /* 0x000fea0003800000 */
.L_x_260:
        /* <DEDUP_REMOVED lines=9> */
.L_x_263:
[----:B------:R-:W-:Y:S05]  /*7290*/  BSYNC B1 ;  /* 0x0000000000017941 */ /* 0x000fea0003800000 */
.L_x_262:
        /* <DEDUP_REMOVED lines=9> */
.L_x_265:
[----:B------:R-:W-:Y:S05]  /*7330*/  BSYNC B1 ;  /* 0x0000000000017941 */ /* 0x000fea0003800000 */
.L_x_264:
        /* <DEDUP_REMOVED lines=10> */
.L_x_267:
[----:B------:R-:W-:Y:S05]  /*73e0*/  BSYNC B1 ;  /* 0x0000000000017941 */ /* 0x000fea0003800000 */
.L_x_266:
        /* <DEDUP_REMOVED lines=10> */
.L_x_269:
[----:B------:R-:W-:Y:S05]  /*7490*/  BSYNC B1 ;  /* 0x0000000000017941 */ /* 0x000fea0003800000 */
.L_x_268:
        /* <DEDUP_REMOVED lines=9> */
.L_x_271:
[----:B------:R-:W-:Y:S05]  /*7530*/  BSYNC B1 ;  /* 0x0000000000017941 */ /* 0x000fea0003800000 */
.L_x_270:
        /* <DEDUP_REMOVED lines=9> */
.L_x_273:
[----:B------:R-:W-:Y:S05]  /*75d0*/  BSYNC B1 ;  /* 0x0000000000017941 */ /* 0x000fea0003800000 */
.L_x_272:
        /* <DEDUP_REMOVED lines=10> */
.L_x_275:
[----:B------:R-:W-:Y:S05]  /*7680*/  BSYNC B1 ;  /* 0x0000000000017941 */ /* 0x000fea0003800000 */
.L_x_274:
        /* <DEDUP_REMOVED lines=10> */
.L_x_277:
[----:B------:R-:W-:Y:S05]  /*7730*/  BSYNC B1 ;  /* 0x0000000000017941 */ /* 0x000fea0003800000 */
.L_x_276:
[----:B01--45:R-:W-:Y:S01]  /*7740*/  IMAD.U32 R6, R152, 0x10000, RZ ;  /* 0x0001000098067824 */ /* 0x033fe200078e00ff */
        /* <DEDUP_REMOVED lines=8> */
.L_x_279:
[----:B------:R-:W-:Y:S05]  /*77d0*/  BSYNC B1 ;  /* 0x0000000000017941 */ /* 0x000fea0003800000 */
.L_x_278:
[----:B0-2--5:R-:W-:Y:S01]  /*77e0*/  IMAD.U32 R4, R152, 0x10000, RZ ;  /* 0x0001000098047824 */ /* 0x025fe200078e00ff */
[----:B------:R-:W-:Y:S01]  /*77f0*/  ISETP.GT.AND P0, PT, R0, 0x8, P0 ;  /* 0x000000080000780c */ /* 0x000fe20000704270 */
[----:B------:R-:W-:Y:S01]  /*7800*/  @P1 IMAD.MOV.U32 R5, RZ, RZ, R11 ;  /* 0x000000ffff051224 */ /* 0x000fe200078e000b */
[----:B------:R-:W-:Y:S01]  /*7810*/  BSSY B1, `(.L_x_280) ;  /* 0x0000008000017945 */ /* 0x000fe20003800000 */
[----:B------:R-:W-:Y:S01]  /*7820*/  FMUL R3, R4, R155 ;  /* 0x0000009b04037220 */ /* 0x000fe20000400000 */
[----:B------:R-:W-:-:S03]  /*7830*/  @P1 IMAD.MOV.U32 R4, RZ, RZ, R10 ;  /* 0x000000ffff041224 */ /* 0x000fc600078e000a */
[----:B------:R-:W-:-:S05]  /*7840*/  FFMA R3, R150, R154, R3 ;  /* 0x0000009a96037223 */ /* 0x000fca0000000003 */
[----:B------:R-:W-:-:S05]  /*7850*/  F2FP.BF16.F32.PACK_AB R3, RZ, R3 ;  /* 0x00000003ff03723e */ /* 0x000fca00000010ff */
[----:B------:R0:W-:Y:S01]  /*7860*/  @P1 STG.E.U16 desc[UR36][R4.64+0x1f0], R3 ;  /* 0x0001f00304001986 */ /* 0x0001e2000c101524 */
[----:B------:R-:W-:Y:S05]  /*7870*/  @!P0 BRA `(.L_x_281) ;  /* 0x0000000000048947 */ /* 0x000fea0003800000 */
[----:B------:R2:W5:Y:S02]  /*7880*/  LDG.E.LTC128B.U16 R152, desc[UR36][R8.64+0x1f2] ;  /* 0x0001f22408987981 */ /* 0x000564000c1e1520 */
.L_x_281:
[----:B------:R-:W-:Y:S05]  /*7890*/  BSYNC B1 ;  /* 0x0000000000017941 */ /* 0x000fea0003800000 */
.L_x_280:
[----:B------:R-:W-:Y:S05]  /*78a0*/  @!P0 BRA `(.L_x_282) ;  /* 0x0000002400308947 */ /* 0x000fea0003800000 */
[----:B-----5:R-:W-:-:S04]  /*78b0*/  IMAD.U32 R152, R152, 0x10000, RZ ;  /* 0x0001000098987824 */ /* 0x020fc800078e00ff */
[----:B------:R-:W-:-:S04]  /*78c0*/  FMUL R152, R152, R155 ;  /* 0x0000009b98987220 */ /* 0x000fc80000400000 */
[----:B------:R-:W-:-:S05]  /*78d0*/  FFMA R152, R151, R154, R152 ;  /* 0x0000009a97987223 */ /* 0x000fca0000000098 */
[----:B------:R-:W-:-:S05]  /*78e0*/  F2FP.BF16.F32.PACK_AB R152, RZ, R152 ;  /* 0x00000098ff98723e */ /* 0x000fca00000010ff */
[----:B------:R4:W-:Y:S01]  /*78f0*/  STG.E.U16 desc[UR36][R10.64+0x1f2], R152 ;  /* 0x0001f2980a007986 */ /* 0x0009e2000c101524 */
[----:B------:R-:W-:Y:S05]  /*7900*/  BRA `(.L_x_282) ;  /* 0x0000002400187947 */ /* 0x000fea0003800000 */
.L_x_29:
[----:B------:R-:W-:Y:S01]  /*7910*/  ISETP.GT.AND P0, PT, R3, 0x1, PT ;  /* 0x000000010300780c */ /* 0x000fe20003f04270 */
[----:B------:R-:W-:Y:S01]  /*7920*/  ULDC.64 UR4, c[0x0][0x5c0] ;  /* 0x0001700000047ab9 */ /* 0x000fe20000000a00 */
[-C--:B------:R-:W-:Y:S01]  /*7930*/  FMUL R24, R24, R154.reuse ;  /* 0x0000009a18187220 */ /* 0x080fe20000400000 */
[-C--:B------:R-:W-:Y:S01]  /*7940*/  FMUL R25, R25, R154.reuse ;  /* 0x0000009a19197220 */ /* 0x080fe20000400000 */
[----:B------:R-:W-:Y:S01]  /*7950*/  ISETP.GT.AND P3, PT, R0, RZ, P0 ;  /* 0x000000ff0000720c */ /* 0x000fe20000764270 */
[-C--:B------:R-:W-:Y:S01]  /*7960*/  FMUL R26, R26, R154.reuse ;  /* 0x0000009a1a1a7220 */ /* 0x080fe20000400000 */
[----:B------:R-:W-:Y:S01]  /*7970*/  LEA R4, P4, R160, UR4, 0x1 ;  /* 0x00000004a0047c11 */ /* 0x000fe2000f8808ff */
[----:B------:R-:W-:Y:S01]  /*7980*/  FMUL R27, R27, R154 ;  /* 0x0000009a1b1b7220 */ /* 0x000fe20000400000 */
[----:B------:R-:W-:Y:S01]  /*7990*/  F2FP.BF16.F32.PACK_AB R24, RZ, R24 ;  /* 0x00000018ff18723e */ /* 0x000fe200000010ff */
[-C--:B------:R-:W-:Y:S01]  /*79a0*/  FMUL R28, R28, R154.reuse ;  /* 0x0000009a1c1c7220 */ /* 0x080fe20000400000 */
[----:B------:R-:W-:Y:S01]  /*79b0*/  LEA.HI.X R5, R160, UR5, R169, 0x1, P4 ;  /* 0x00000005a0057c11 */ /* 0x000fe2000a0f0ca9 */
[-C--:B------:R-:W-:Y:S01]  /*79c0*/  FMUL R29, R29, R154.reuse ;  /* 0x0000009a1d1d7220 */ /* 0x080fe20000400000 */
[----:B------:R-:W-:Y:S01]  /*79d0*/  F2FP.BF16.F32.PACK_AB R25, RZ, R25 ;  /* 0x00000019ff19723e */ /* 0x000fe200000010ff */
[-C--:B------:R-:W-:Y:S01]  /*79e0*/  FMUL R30, R30, R154.reuse ;  /* 0x0000009a1e1e7220 */ /* 0x080fe20000400000 */
[----:B------:R-:W-:Y:S01]  /*79f0*/  SHF.L.U64.HI R11, R10, 0x4, R11 ;  /* 0x000000040a0b7819 */ /* 0x000fe2000001020b */
[----:B------:R-:W-:Y:S01]  /*7a00*/  @P1 STG.E.U16 desc[UR36][R4.64], R24 ;  /* 0x0000001804001986 */ /* 0x000fe2000c101524 */
[----:B------:R-:W-:Y:S01]  /*7a10*/  ISETP.GT.AND P1, PT, R3, 0x8, PT ;  /* 0x000000080300780c */ /* 0x000fe20003f24270 */
[----:B------:R-:W-:Y:S01]  /*7a20*/  FMUL R31, R31, R154 ;  /* 0x0000009a1f1f7220 */ /* 0x000fe20000400000 */
[----:B------:R-:W-:Y:S01]  /*7a30*/  ISETP.GT.AND P4, PT, R0, 0x8, P0 ;  /* 0x000000080000780c */ /* 0x000fe20000784270 */
[----:B------:R-:W-:Y:S01]  /*7a40*/  @P3 STG.E.U16 desc[UR36][R4.64+0x2], R25 ;  /* 0x0000021904003986 */ /* 0x000fe2000c101524 */
[----:B------:R-:W-:Y:S01]  /*7a50*/  LEA R6, P3, R10, R4, 0x4 ;  /* 0x000000040a067211 */ /* 0x000fe200078620ff */
[-C--:B------:R-:W-:Y:S01]  /*7a60*/  FMUL R32, R32, R154.reuse ;  /* 0x0000009a20207220 */ /* 0x080fe20000400000 */
[C---:B------:R-:W-:Y:S01]  /*7a70*/  ISETP.GT.AND P2, PT, R0.reuse, 0x8, P2 ;  /* 0x000000080000780c */ /* 0x040fe20001744270 */
[-C--:B------:R-:W-:Y:S01]  /*7a80*/  FMUL R33, R33, R154.reuse ;  /* 0x0000009a21217220 */ /* 0x080fe20000400000 */
[----:B------:R-:W-:Y:S01]  /*7a90*/  ISETP.GT.AND P0, PT, R3, 0x9, PT ;  /* 0x000000090300780c */ /* 0x000fe20003f04270 */
[----:B------:R-:W-:Y:S01]  /*7aa0*/  IMAD.X R7, R11, 0x1, R5, P3 ;  /* 0x000000010b077824 */ /* 0x000fe200018e0605 */
[----:B------:R-:W-:Y:S01]  /*7ab0*/  ISETP.GT.AND P5, PT, R0, RZ, P1 ;  /* 0x000000ff0000720c */ /* 0x000fe20000fa4270 */
[-C--:B------:R-:W-:Y:S01]  /*7ac0*/  FMUL R34, R34, R154.reuse ;  /* 0x0000009a22227220 */ /* 0x080fe20000400000 */
[----:B------:R-:W-:Y:S01]  /*7ad0*/  ISETP.GT.AND P3, PT, R0, RZ, P0 ;  /* 0x000000ff0000720c */ /* 0x000fe20000764270 */
[----:B------:R-:W-:Y:S01]  /*7ae0*/  FMUL R35, R35, R154 ;  /* 0x0000009a23237220 */ /* 0x000fe20000400000 */
[----:B------:R-:W-:Y:S01]  /*7af0*/  F2FP.BF16.F32.PACK_AB R26, RZ, R26 ;  /* 0x0000001aff1a723e */ /* 0x000fe200000010ff */
[-C--:B------:R-:W-:Y:S01]  /*7b00*/  FMUL R36, R36, R154.reuse ;  /* 0x0000009a24247220 */ /* 0x080fe20000400000 */
[----:B------:R-:W-:Y:S01]  /*7b10*/  F2FP.BF16.F32.PACK_AB R27, RZ, R27 ;  /* 0x0000001bff1b723e */ /* 0x000fe200000010ff */
[----:B------:R-:W-:Y:S01]  /*7b20*/  FMUL R37, R37, R154 ;  /* 0x0000009a25257220 */ /* 0x000fe20000400000 */
[----:B------:R-:W-:Y:S01]  /*7b30*/  F2FP.BF16.F32.PACK_AB R28, RZ, R28 ;  /* 0x0000001cff1c723e */ /* 0x000fe200000010ff */
[----:B------:R-:W-:Y:S01]  /*7b40*/  @P2 STG.E.U16 desc[UR36][R6.64], R26 ;  /* 0x0000001a06002986 */ /* 0x000fe2000c101524 */
[----:B------:R-:W-:Y:S01]  /*7b50*/  F2FP.BF16.F32.PACK_AB R29, RZ, R29 ;  /* 0x0000001dff1d723e */ /* 0x000fe200000010ff */
[-C--:B------:R-:W-:Y:S01]  /*7b60*/  FMUL R38, R38, R154.reuse ;  /* 0x0000009a26267220 */ /* 0x080fe20000400000 */
[C---:B------:R-:W-:Y:S01]  /*7b70*/  ISETP.GT.AND P2, PT, R0.reuse, 0x8, P1 ;  /* 0x000000080000780c */ /* 0x040fe20000f44270 */
[----:B------:R-:W-:Y:S01]  /*7b80*/  @P4 STG.E.U16 desc[UR36][R6.64+0x2], R27 ;  /* 0x0000021b06004986 */ /* 0x000fe2000c101524 */
[----:B------:R-:W-:Y:S01]  /*7b90*/  ISETP.GT.AND P1, PT, R3, 0x10, PT ;  /* 0x000000100300780c */ /* 0x000fe20003f24270 */
[----:B------:R-:W-:Y:S01]  /*7ba0*/  FMUL R39, R39, R154 ;  /* 0x0000009a27277220 */ /* 0x000fe20000400000 */
[----:B------:R-:W-:Y:S01]  /*7bb0*/  F2FP.BF16.F32.PACK_AB R30, RZ, R30 ;  /* 0x0000001eff1e723e */ /* 0x000fe200000010ff */
[----:B------:R-:W-:Y:S01]  /*7bc0*/  @P5 STG.E.U16 desc[UR36][R4.64+0x10], R28 ;  /* 0x0000101c04005986 */ /* 0x000fe2000c101524 */
[----:B------:R-:W-:Y:S01]  /*7bd0*/  ISETP.GT.AND P4, PT, R0, RZ, P1 ;  /* 0x000000ff0000720c */ /* 0x000fe20000f84270 */
[-C--:B------:R-:W-:Y:S01]  /*7be0*/  FMUL R40, R40, R154.reuse ;  /* 0x0000009a28287220 */ /* 0x080fe20000400000 */
[----:B------:R-:W-:Y:S01]  /*7bf0*/  F2FP.BF16.F32.PACK_AB R31, RZ, R31 ;  /* 0x0000001fff1f723e */ /* 0x000fe200000010ff */
[----:B------:R-:W-:Y:S01]  /*7c00*/  @P3 STG.E.U16 desc[UR36][R4.64+0x12], R29 ;  /* 0x0000121d04003986 */ /* 0x000fe2000c101524 */
[----:B------:R-:W-:Y:S01]  /*7c10*/  ISETP.GT.AND P3, PT, R0, 0x8, P0 ;  /* 0x000000080000780c */ /* 0x000fe20000764270 */
[----:B------:R-:W-:Y:S01]  /*7c20*/  FMUL R41, R41, R154 ;  /* 0x0000009a29297220 */ /* 0x000fe20000400000 */
[----:B------:R-:W-:Y:S01]  /*7c30*/  ISETP.GT.AND P0, PT, R3, 0x11, PT ;  /* 0x000000110300780c */ /* 0x000fe20003f04270 */
[----:B------:R-:W-:Y:S01]  /*7c40*/  @P2 STG.E.U16 desc[UR36][R6.64+0x10], R30 ;  /* 0x0000101e06002986 */ /* 0x000fe2000c101524 */
[----:B------:R-:W-:Y:S01]  /*7c50*/  F2FP.BF16.F32.PACK_AB R32, RZ, R32 ;  /* 0x00000020ff20723e */ /* 0x000fe200000010ff */
[-C--:B------:R-:W-:Y:S01]  /*7c60*/  FMUL R42, R42, R154.reuse ;  /* 0x0000009a2a2a7220 */ /* 0x080fe20000400000 */
[C---:B------:R-:W-:Y:S01]  /*7c70*/  ISETP.GT.AND P5, PT, R0.reuse, RZ, P0 ;  /* 0x000000ff0000720c */ /* 0x040fe200007a4270 */
[-C--:B------:R-:W-:Y:S01]  /*7c80*/  FMUL R43, R43, R154.reuse ;  /* 0x0000009a2b2b7220 */ /* 0x080fe20000400000 */
[----:B------:R-:W-:Y:S01]  /*7c90*/  ISETP.GT.AND P2, PT, R0, 0x8, P1 ;  /* 0x000000080000780c */ /* 0x000fe20000f44270 */
[-C--:B------:R-:W-:Y:S01]  /*7ca0*/  FMUL R44, R44, R154.reuse ;  /* 0x0000009a2c2c7220 */ /* 0x080fe20000400000 */
[----:B------:R-:W-:Y:S01]  /*7cb0*/  ISETP.GT.AND P1, PT, R3, 0x18, PT ;  /* 0x000000180300780c */ /* 0x000fe20003f24270 */
[-C--:B------:R-:W-:Y:S01]  /*7cc0*/  FMUL R45, R45, R154.reuse ;  /* 0x0000009a2d2d7220 */ /* 0x080fe20000400000 */
[----:B------:R-:W-:Y:S01]  /*7cd0*/  F2FP.BF16.F32.PACK_AB R33, RZ, R33 ;  /* 0x00000021ff21723e */ /* 0x000fe200000010ff */
[----:B------:R-:W-:Y:S01]  /*7ce0*/  @P3 STG.E.U16 desc[UR36][R6.64+0x12], R31 ;  /* 0x0000121f06003986 */ /* 0x000fe2000c101524 */
[----:B------:R-:W-:Y:S01]  /*7cf0*/  ISETP.GT.AND P3, PT, R0, 0x8, P0 ;  /* 0x000000080000780c */ /* 0x000fe20000764270 */
[-C--:B------:R-:W-:Y:S01]  /*7d00*/  FMUL R46, R46, R154.reuse ;  /* 0x0000009a2e2e7220 */ /* 0x080fe20000400000 */
[----:B------:R-:W-:Y:S01]  /*7d10*/  ISETP.GT.AND P0, PT, R3, 0x19, PT ;  /* 0x000000190300780c */ /* 0x000fe20003f04270 */
[----:B------:R-:W-:Y:S01]  /*7d20*/  @P4 STG.E.U16 desc[UR36][R4.64+0x20], R32 ;  /* 0x0000202004004986 */ /* 0x000fe2000c101524 */
[C---:B------:R-:W-:Y:S01]  /*7d30*/  ISETP.GT.AND P4, PT, R0.reuse, RZ, P1 ;  /* 0x000000ff0000720c */ /* 0x040fe20000f84270 */
[----:B------:R-:W-:Y:S01]  /*7d40*/  FMUL R47, R47, R154 ;  /* 0x0000009a2f2f7220 */ /* 0x000fe20000400000 */
[----:B------:R-:W-:Y:S01]  /*7d50*/  F2FP.BF16.F32.PACK_AB R34, RZ, R34 ;  /* 0x00000022ff22723e */ /* 0x000fe200000010ff */
[----:B------:R-:W-:Y:S01]  /*7d60*/  @P5 STG.E.U16 desc[UR36][R4.64+0x22], R33 ;  /* 0x0000222104005986 */ /* 0x000fe2000c101524 */
[----:B------:R-:W-:Y:S01]  /*7d70*/  ISETP.GT.AND P5, PT, R0, RZ, P0 ;  /* 0x000000ff0000720c */ /* 0x000fe200007a4270 */
[----:B------:R-:W-:Y:S01]  /*7d80*/  FMUL R48, R48, R154 ;  /* 0x0000009a30307220 */ /* 0x000fe20000400000 */
[----:B------:R-:W-:Y:S01]  /*7d90*/  F2FP.BF16.F32.PACK_AB R35, RZ, R35 ;  /* 0x00000023ff23723e */ /* 0x000fe200000010ff */
[----:B------:R-:W-:Y:S01]  /*7da0*/  @P2 STG.E.U16 desc[UR36][R6.64+0x20], R34 ;  /* 0x0000202206002986 */ /* 0x000fe2000c101524 */
[----:B------:R-:W-:Y:S01]  /*7db0*/  F2FP.BF16.F32.PACK_AB R36, RZ, R36 ;  /* 0x00000024ff24723e */ /* 0x000fe200000010ff */
[-C--:B------:R-:W-:Y:S01]  /*7dc0*/  FMUL R49, R49, R154.reuse ;  /* 0x0000009a31317220 */ /* 0x080fe20000400000 */
[----:B------:R-:W-:Y:S01]  /*7dd0*/  ISETP.GT.AND P2, PT, R0, 0x8, P1 ;  /* 0x000000080000780c */ /* 0x000fe20000f44270 */
[----:B------:R-:W-:Y:S01]  /*7de0*/  @P3 STG.E.U16 desc[UR36][R6.64+0x22], R35 ;  /* 0x0000222306003986 */ /* 0x000fe2000c101524 */
[----:B------:R-:W-:Y:S01]  /*7df0*/  ISETP.GT.AND P1, PT, R3, 0x20, PT ;  /* 0x000000200300780c */ /* 0x000fe20003f24270 */
[-C--:B------:R-:W-:Y:S01]  /*7e00*/  FMUL R50, R50, R154.reuse ;  /* 0x0000009a32327220 */ /* 0x080fe20000400000 */
[----:B------:R-:W-:Y:S01]  /*7e10*/  F2FP.BF16.F32.PACK_AB R37, RZ, R37 ;  /* 0x00000025ff25723e */ /* 0x000fe200000010ff */
[----:B------:R-:W-:Y:S01]  /*7e20*/  @P4 STG.E.U16 desc[UR36][R4.64+0x30], R36 ;  /* 0x0000302404004986 */ /* 0x000fe2000c101524 */
[C---:B------:R-:W-:Y:S01]  /*7e30*/  ISETP.GT.AND P3, PT, R0.reuse, 0x8, P0 ;  /* 0x000000080000780c */ /* 0x040fe20000764270 */
[-C--:B------:R-:W-:Y:S01]  /*7e40*/  FMUL R51, R51, R154.reuse ;  /* 0x0000009a33337220 */ /* 0x080fe20000400000 */
[----:B------:R-:W-:Y:S01]  /*7e50*/  ISETP.GT.AND P0, PT, R3, 0x21, PT ;  /* 0x000000210300780c */ /* 0x000fe20003f04270 */
[----:B------:R-:W-:Y:S01]  /*7e60*/  @P5 STG.E.U16 desc[UR36][R4.64+0x32], R37 ;  /* 0x0000322504005986 */ /* 0x000fe2000c101524 */
[----:B------:R-:W-:Y:S01]  /*7e70*/  ISETP.GT.AND P4, PT, R0, RZ, P1 ;  /* 0x000000ff0000720c */ /* 0x000fe20000f84270 */
[----:B------:R-:W-:Y:S01]  /*7e80*/  FMUL R52, R52, R154 ;  /* 0x0000009a34347220 */ /* 0x000fe20000400000 */
[----:B------:R-:W-:Y:S01]  /*7e90*/  F2FP.BF16.F32.PACK_AB R38, RZ, R38 ;  /* 0x00000026ff26723e */ /* 0x000fe200000010ff */
[-C--:B------:R-:W-:Y:S01]  /*7ea0*/  FMUL R53, R53, R154.reuse ;  /* 0x0000009a35357220 */ /* 0x080fe20000400000 */
        /* <DEDUP_REMOVED lines=325> */
[----:B------:R-:W-:Y:S01]  /*9300*/  FMUL R151, R151, R154 ;  /* 0x0000009a97977220 */ /* 0x000fe20000400000 */
[----:B------:R-:W-:Y:S01]  /*9310*/  ISETP.GT.AND P2, PT, R0, 0x8, P1 ;  /* 0x000000080000780c */ /* 0x000fe20000f44270 */
[----:B------:R-:W-:Y:S01]  /*9320*/  @P3 STG.E.U16 desc[UR36][R6.64+0x132], R103 ;  /* 0x0001326706003986 */ /* 0x000fe2000c101524 */
[----:B------:R-:W-:-:S02]  /*9330*/  ISETP.GT.AND P1, PT, R3, 0xa8, PT ;  /* 0x000000a80300780c */ /* 0x000fc40003f24270 */
[----:B------:R-:W-:Y:S01]  /*9340*/  F2FP.BF16.F32.PACK_AB R105, RZ, R105 ;  /* 0x00000069ff69723e */ /* 0x000fe200000010ff */
[----:B------:R-:W-:Y:S01]  /*9350*/  @P4 STG.E.U16 desc[UR36][R4.64+0x140], R104 ;  /* 0x0001406804004986 */ /* 0x000fe2000c101524 */
[C---:B------:R-:W-:Y:S02]  /*9360*/  ISETP.GT.AND P3, PT, R0.reuse, 0x8, P0 ;  /* 0x000000080000780c */ /* 0x040fe40000764270 */
[----:B------:R-:W-:Y:S01]  /*9370*/  ISETP.GT.AND P0, PT, R3, 0xa9, PT ;  /* 0x000000a90300780c */ /* 0x000fe20003f04270 */
[----:B------:R-:W-:Y:S01]  /*9380*/  @P5 STG.E.U16 desc[UR36][R4.64+0x142], R105 ;  /* 0x0001426904005986 */ /* 0x000fe2000c101524 */
[C---:B------:R-:W-:Y:S02]  /*9390*/  ISETP.GT.AND P4, PT, R0.reuse, RZ, P1 ;  /* 0x000000ff0000720c */ /* 0x040fe40000f84270 */
[----:B------:R-:W-:Y:S02]  /*93a0*/  F2FP.BF16.F32.PACK_AB R106, RZ, R106 ;  /* 0x0000006aff6a723e */ /* 0x000fe400000010ff */
[----:B------:R-:W-:-:S02]  /*93b0*/  ISETP.GT.AND P5, PT, R0, RZ, P0 ;  /* 0x000000ff0000720c */ /* 0x000fc400007a4270 */
[----:B------:R-:W-:Y:S01]  /*93c0*/  F2FP.BF16.F32.PACK_AB R107, RZ, R107 ;  /* 0x0000006bff6b723e */ /* 0x000fe200000010ff */
[----:B------:R-:W-:Y:S01]  /*93d0*/  @P2 STG.E.U16 desc[UR36][R6.64+0x140], R106 ;  /* 0x0001406a06002986 */ /* 0x000fe2000c101524 */
[----:B------:R-:W-:Y:S02]  /*93e0*/  F2FP.BF16.F32.PACK_AB R108, RZ, R108 ;  /* 0x0000006cff6c723e */ /* 0x000fe400000010ff */
[C---:B------:R-:W-:Y:S01]  /*93f0*/  ISETP.GT.AND P2, PT, R0.reuse, 0x8, P1 ;  /* 0x000000080000780c */ /* 0x040fe20000f44270 */
[----:B------:R-:W-:Y:S01]  /*9400*/  @P3 STG.E.U16 desc[UR36][R6.64+0x142], R107 ;  /* 0x0001426b06003986 */ /* 0x000fe2000c101524 */
[----:B------:R-:W-:Y:S02]  /*9410*/  ISETP.GT.AND P1, PT, R3, 0xb0, PT ;  /* 0x000000b00300780c */ /* 0x000fe40003f24270 */
[----:B------:R-:W-:Y:S01]  /*9420*/  F2FP.BF16.F32.PACK_AB R109, RZ, R109 ;  /* 0x0000006dff6d723e */ /* 0x000fe200000010ff */
[----:B------:R-:W-:Y:S01]  /*9430*/  @P4 STG.E.U16 desc[UR36][R4.64+0x150], R108 ;  /* 0x0001506c04004986 */ /* 0x000fe2000c101524 */
[----:B------:R-:W-:-:S02]  /*9440*/  ISETP.GT.AND P3, PT, R0, 0x8, P0 ;  /* 0x000000080000780c */ /* 0x000fc40000764270 */
[----:B------:R-:W-:Y:S01]  /*9450*/  ISETP.GT.AND P0, PT, R3, 0xb1, PT ;  /* 0x000000b10300780c */ /* 0x000fe20003f04270 */
[----:B------:R-:W-:Y:S01]  /*9460*/  @P5 STG.E.U16 desc[UR36][R4.64+0x152], R109 ;  /* 0x0001526d04005986 */ /* 0x000fe2000c101524 */
[C---:B------:R-:W-:Y:S02]  /*9470*/  ISETP.GT.AND P4, PT, R0.reuse, RZ, P1 ;  /* 0x000000ff0000720c */ /* 0x040fe40000f84270 */
[----:B------:R-:W-:Y:S02]  /*9480*/  F2FP.BF16.F32.PACK_AB R110, RZ, R110 ;  /* 0x0000006eff6e723e */ /* 0x000fe400000010ff */
[----:B------:R-:W-:Y:S02]  /*9490*/  ISETP.GT.AND P5, PT, R0, RZ, P0 ;  /* 0x000000ff0000720c */ /* 0x000fe400007a4270 */
[----:B------:R-:W-:Y:S01]  /*94a0*/  F2FP.BF16.F32.PACK_AB R111, RZ, R111 ;  /* 0x0000006fff6f723e */ /* 0x000fe200000010ff */
[----:B------:R-:W-:Y:S01]  /*94b0*/  @P2 STG.E.U16 desc[UR36][R6.64+0x150], R110 ;  /* 0x0001506e06002986 */ /* 0x000fe2000c101524 */
[----:B------:R-:W-:-:S02]  /*94c0*/  F2FP.BF16.F32.PACK_AB R112, RZ, R112 ;  /* 0x00000070ff70723e */ /* 0x000fc400000010ff */
[C---:B------:R-:W-:Y:S01]  /*94d0*/  ISETP.GT.AND P2, PT, R0.reuse, 0x8, P1 ;  /* 0x000000080000780c */ /* 0x040fe20000f44270 */
[----:B------:R-:W-:Y:S01]  /*94e0*/  @P3 STG.E.U16 desc[UR36][R6.64+0x152], R111 ;  /* 0x0001526f06003986 */ /* 0x000fe2000c101524 */
[C---:B------:R-:W-:Y:S02]  /*94f0*/  ISETP.GT.AND P1, PT, R3.reuse, 0xb8, PT ;  /* 0x000000b80300780c */ /* 0x040fe40003f24270 */
[----:B------:R-:W-:Y:S01]  /*9500*/  F2FP.BF16.F32.PACK_AB R113, RZ, R113 ;  /* 0x00000071ff71723e */ /* 0x000fe200000010ff */
[----:B------:R-:W-:Y:S01]  /*9510*/  @P4 STG.E.U16 desc[UR36][R4.64+0x160], R112 ;  /* 0x0001607004004986 */ /* 0x000fe2000c101524 */
[C---:B------:R-:W-:Y:S02]  /*9520*/  ISETP.GT.AND P3, PT, R0.reuse, 0x8, P0 ;  /* 0x000000080000780c */ /* 0x040fe40000764270 */
[----:B------:R-:W-:Y:S01]  /*9530*/  ISETP.GT.AND P0, PT, R3, 0xb9, PT ;  /* 0x000000b90300780c */ /* 0x000fe20003f04270 */
[----:B------:R-:W-:Y:S01]  /*9540*/  @P5 STG.E.U16 desc[UR36][R4.64+0x162], R113 ;  /* 0x0001627104005986 */ /* 0x000fe2000c101524 */
[----:B------:R-:W-:-:S02]  /*9550*/  ISETP.GT.AND P4, PT, R0, RZ, P1 ;  /* 0x000000ff0000720c */ /* 0x000fc40000f84270 */
[----:B------:R-:W-:Y:S02]  /*9560*/  F2FP.BF16.F32.PACK_AB R114, RZ, R114 ;  /* 0x00000072ff72723e */ /* 0x000fe400000010ff */
[C---:B------:R-:W-:Y:S02]  /*9570*/  ISETP.GT.AND P5, PT, R0.reuse, RZ, P0 ;  /* 0x000000ff0000720c */ /* 0x040fe400007a4270 */
[----:B------:R-:W-:Y:S01]  /*9580*/  F2FP.BF16.F32.PACK_AB R115, RZ, R115 ;  /* 0x00000073ff73723e */ /* 0x000fe200000010ff */
[----:B------:R-:W-:Y:S01]  /*9590*/  @P2 STG.E.U16 desc[UR36][R6.64+0x160], R114 ;  /* 0x0001607206002986 */ /* 0x000fe2000c101524 */
[----:B------:R-:W-:Y:S02]  /*95a0*/  F2FP.BF16.F32.PACK_AB R116, RZ, R116 ;  /* 0x00000074ff74723e */ /* 0x000fe400000010ff */
        /* <DEDUP_REMOVED lines=65> */
[----:B------:R-:W-:Y:S02]  /*99c0*/  ISETP.GT.AND P5, PT, R0, RZ, P0 ;  /* 0x000000ff0000720c */ /* 0x000fe400007a4270 */
[----:B------:R-:W-:Y:S02]  /*99d0*/  F2FP.BF16.F32.PACK_AB R134, RZ, R134 ;  /* 0x00000086ff86723e */ /* 0x000fe400000010ff */
[----:B------:R-:W-:Y:S02]  /*99e0*/  F2FP.BF16.F32.PACK_AB R135, RZ, R135 ;  /* 0x00000087ff87723e */ /* 0x000fe400000010ff */
[----:B------:R-:W-:Y:S01]  /*99f0*/  F2FP.BF16.F32.PACK_AB R136, RZ, R136 ;  /* 0x00000088ff88723e */ /* 0x000fe200000010ff */
[----:B------:R-:W-:Y:S01]  /*9a00*/  @P2 STG.E.U16 desc[UR36][R6.64+0x1b0], R134 ;  /* 0x0001b08606002986 */ /* 0x000fe2000c101524 */
[----:B------:R-:W-:-:S02]  /*9a10*/  F2FP.BF16.F32.PACK_AB R137, RZ, R137 ;  /* 0x00000089ff89723e */ /* 0x000fc400000010ff */
[C---:B------:R-:W-:Y:S01]  /*9a20*/  ISETP.GT.AND P1, PT, R0.reuse, 0x8, P1 ;  /* 0x000000080000780c */ /* 0x040fe20000f24270 */
[----:B------:R-:W-:Y:S01]  /*9a30*/  @P3 STG.E.U16 desc[UR36][R6.64+0x1b2], R135 ;  /* 0x0001b28706003986 */ /* 0x000fe2000c101524 */
[C---:B------:R-:W-:Y:S02]  /*9a40*/  ISETP.GT.AND P2, PT, R0.reuse, 0x8, P0 ;  /* 0x000000080000780c */ /* 0x040fe40000744270 */
[C---:B------:R-:W-:Y:S01]  /*9a50*/  ISETP.GT.AND P0, PT, R3.reuse, 0xe9, PT ;  /* 0x000000e90300780c */ /* 0x040fe20003f04270 */
[----:B------:R-:W-:Y:S01]  /*9a60*/  @P4 STG.E.U16 desc[UR36][R4.64+0x1c0], R136 ;  /* 0x0001c08804004986 */ /* 0x000fe2000c101524 */
[----:B------:R-:W-:Y:S02]  /*9a70*/  ISETP.GT.AND P4, PT, R3, 0xe8, PT ;  /* 0x000000e80300780c */ /* 0x000fe40003f84270 */
[----:B------:R-:W-:Y:S01]  /*9a80*/  F2FP.BF16.F32.PACK_AB R138, RZ, R138 ;  /* 0x0000008aff8a723e */ /* 0x000fe200000010ff */
[----:B------:R-:W-:Y:S01]  /*9a90*/  @P5 STG.E.U16 desc[UR36][R4.64+0x1c2], R137 ;  /* 0x0001c28904005986 */ /* 0x000fe2000c101524 */
[----:B------:R-:W-:-:S02]  /*9aa0*/  ISETP.GT.AND P5, PT, R0, RZ, P4 ;  /* 0x000000ff0000720c */ /* 0x000fc400027a4270 */
[----:B------:R-:W-:Y:S01]  /*9ab0*/  F2FP.BF16.F32.PACK_AB R139, RZ, R139 ;  /* 0x0000008bff8b723e */ /* 0x000fe200000010ff */
[----:B------:R-:W-:Y:S01]  /*9ac0*/  @P1 STG.E.U16 desc[UR36][R6.64+0x1c0], R138 ;  /* 0x0001c08a06001986 */ /* 0x000fe2000c101524 */
[----:B------:R-:W-:Y:S02]  /*9ad0*/  F2FP.BF16.F32.PACK_AB R140, RZ, R140 ;  /* 0x0000008cff8c723e */ /* 0x000fe400000010ff */
[C---:B------:R-:W-:Y:S01]  /*9ae0*/  ISETP.GT.AND P3, PT, R0.reuse, RZ, P0 ;  /* 0x000000ff0000720c */ /* 0x040fe20000764270 */
[----:B------:R-:W-:Y:S01]  /*9af0*/  @P2 STG.E.U16 desc[UR36][R6.64+0x1c2], R139 ;  /* 0x0001c28b06002986 */ /* 0x000fe2000c101524 */
[C---:B------:R-:W-:Y:S02]  /*9b00*/  ISETP.GT.AND P4, PT, R0.reuse, 0x8, P4 ;  /* 0x000000080000780c */ /* 0x040fe40002784270 */
[----:B------:R-:W-:Y:S02]  /*9b10*/  F2FP.BF16.F32.PACK_AB R141, RZ, R141 ;  /* 0x0000008dff8d723e */ /* 0x000fe400000010ff */
[----:B------:R-:W-:Y:S01]  /*9b20*/  F2FP.BF16.F32.PACK_AB R142, RZ, R142 ;  /* 0x0000008eff8e723e */ /* 0x000fe200000010ff */
[----:B------:R-:W-:Y:S01]  /*9b30*/  @P5 STG.E.U16 desc[UR36][R4.64+0x1d0], R140 ;  /* 0x0001d08c04005986 */ /* 0x000fe2000c101524 */
[----:B------:R-:W-:-:S02]  /*9b40*/  ISETP.GT.AND P5, PT, R0, 0x8, P0 ;  /* 0x000000080000780c */ /* 0x000fc400007a4270 */
[----:B------:R-:W-:Y:S02]  /*9b50*/  F2FP.BF16.F32.PACK_AB R143, RZ, R143 ;  /* 0x0000008fff8f723e */ /* 0x000fe400000010ff */
[C---:B------:R-:W-:Y:S01]  /*9b60*/  ISETP.GT.AND P0, PT, R3.reuse, 0xf1, PT ;  /* 0x000000f10300780c */ /* 0x040fe20003f04270 */
[----:B------:R-:W-:Y:S01]  /*9b70*/  @P3 STG.E.U16 desc[UR36][R4.64+0x1d2], R141 ;  /* 0x0001d28d04003986 */ /* 0x000fe2000c101524 */
[----:B------:R-:W-:Y:S02]  /*9b80*/  ISETP.GT.AND P3, PT, R3, 0xf0, PT ;  /* 0x000000f00300780c */ /* 0x000fe40003f64270 */
[----:B------:R-:W-:Y:S01]  /*9b90*/  F2FP.BF16.F32.PACK_AB R144, RZ, R144 ;  /* 0x00000090ff90723e */ /* 0x000fe200000010ff */
[----:B------:R-:W-:Y:S01]  /*9ba0*/  @P4 STG.E.U16 desc[UR36][R6.64+0x1d0], R142 ;  /* 0x0001d08e06004986 */ /* 0x000fe2000c101524 */
[C---:B------:R-:W-:Y:S02]  /*9bb0*/  ISETP.GT.AND P4, PT, R0.reuse, RZ, P3 ;  /* 0x000000ff0000720c */ /* 0x040fe40001f84270 */
[----:B------:R-:W-:Y:S01]  /*9bc0*/  F2FP.BF16.F32.PACK_AB R145, RZ, R145 ;  /* 0x00000091ff91723e */ /* 0x000fe200000010ff */
[----:B------:R-:W-:Y:S01]  /*9bd0*/  @P5 STG.E.U16 desc[UR36][R6.64+0x1d2], R143 ;  /* 0x0001d28f06005986 */ /* 0x000fe2000c101524 */
[----:B------:R-:W-:-:S02]  /*9be0*/  ISETP.GT.AND P5, PT, R0, RZ, P0 ;  /* 0x000000ff0000720c */ /* 0x000fc400007a4270 */
[C---:B------:R-:W-:Y:S02]  /*9bf0*/  ISETP.GT.AND P2, PT, R3.reuse, 0xf8, PT ;  /* 0x000000f80300780c */ /* 0x040fe40003f44270 */
[----:B------:R-:W-:Y:S02]  /*9c00*/  ISETP.GT.AND P1, PT, R3, 0xf9, PT ;  /* 0x000000f90300780c */ /* 0x000fe40003f24270 */
[C---:B------:R-:W-:Y:S02]  /*9c10*/  ISETP.GT.AND P3, PT, R0.reuse, 0x8, P3 ;  /* 0x000000080000780c */ /* 0x040fe40001f64270 */
[C---:B------:R-:W-:Y:S01]  /*9c20*/  ISETP.GT.AND P0, PT, R0.reuse, 0x8, P0 ;  /* 0x000000080000780c */ /* 0x040fe20000704270 */
[----:B------:R-:W-:Y:S01]  /*9c30*/  @P4 STG.E.U16 desc[UR36][R4.64+0x1e0], R144 ;  /* 0x0001e09004004986 */ /* 0x000fe2000c101524 */
[C---:B------:R-:W-:Y:S02]  /*9c40*/  ISETP.GT.AND P4, PT, R0.reuse, RZ, P1 ;  /* 0x000000ff0000720c */ /* 0x040fe40000f84270 */
[----:B------:R-:W-:Y:S01]  /*9c50*/  F2FP.BF16.F32.PACK_AB R146, RZ, R146 ;  /* 0x00000092ff92723e */ /* 0x000fe200000010ff */
[----:B------:R-:W-:Y:S01]  /*9c60*/  @P5 STG.E.U16 desc[UR36][R4.64+0x1e2], R145 ;  /* 0x0001e29104005986 */ /* 0x000fe2000c101524 */
[----:B------:R-:W-:-:S02]  /*9c70*/  ISETP.GT.AND P5, PT, R0, RZ, P2 ;  /* 0x000000ff0000720c */ /* 0x000fc400017a4270 */
[C---:B------:R-:W-:Y:S02]  /*9c80*/  ISETP.GT.AND P2, PT, R0.reuse, 0x8, P2 ;  /* 0x000000080000780c */ /* 0x040fe40001744270 */
[----:B------:R-:W-:Y:S01]  /*9c90*/  F2FP.BF16.F32.PACK_AB R147, RZ, R147 ;  /* 0x00000093ff93723e */ /* 0x000fe200000010ff */
[----:B------:R-:W-:Y:S01]  /*9ca0*/  @P3 STG.E.U16 desc[UR36][R6.64+0x1e0], R146 ;  /* 0x0001e09206003986 */ /* 0x000fe2000c101524 */
[----:B------:R-:W-:Y:S02]  /*9cb0*/  ISETP.GT.AND P1, PT, R0, 0x8, P1 ;  /* 0x000000080000780c */ /* 0x000fe40000f24270 */
[----:B------:R-:W-:Y:S01]  /*9cc0*/  F2FP.BF16.F32.PACK_AB R148, RZ, R148 ;  /* 0x00000094ff94723e */ /* 0x000fe200000010ff */
[----:B------:R-:W-:Y:S01]  /*9cd0*/  @P0 STG.E.U16 desc[UR36][R6.64+0x1e2], R147 ;  /* 0x0001e29306000986 */ /* 0x000fe2000c101524 */
[----:B------:R-:W-:Y:S02]  /*9ce0*/  F2FP.BF16.F32.PACK_AB R149, RZ, R149 ;  /* 0x00000095ff95723e */ /* 0x000fe400000010ff */
[----:B------:R-:W-:Y:S01]  /*9cf0*/  F2FP.BF16.F32.PACK_AB R150, RZ, R150 ;  /* 0x00000096ff96723e */ /* 0x000fe200000010ff */
[----:B------:R-:W-:Y:S01]  /*9d00*/  @P5 STG.E.U16 desc[UR36][R4.64+0x1f0], R148 ;  /* 0x0001f09404005986 */ /* 0x000fe2000c101524 */
[----:B------:R-:W-:-:S03]  /*9d10*/  F2FP.BF16.F32.PACK_AB R151, RZ, R151 ;  /* 0x00000097ff97723e */ /* 0x000fc600000010ff */
[----:B------:R0:W-:Y:S02]  /*9d20*/  @P4 STG.E.U16 desc[UR36][R4.64+0x1f2], R149 ;  /* 0x0001f29504004986 */ /* 0x0001e4000c101524 */
[----:B0-----:R-:W-:Y:S02]  /*9d30*/  @P2 IMAD.MOV.U32 R4, RZ, RZ, R6 ;  /* 0x000000ffff042224 */ /* 0x001fe400078e0006 */
[----:B------:R-:W-:-:S05]  /*9d40*/  @P2 IMAD.MOV.U32 R5, RZ, RZ, R7 ;  /* 0x000000ffff052224 */ /* 0x000fca00078e0007 */
[----:B------:R0:W-:Y:S04]  /*9d50*/  @P2 STG.E.U16 desc[UR36][R4.64+0x1f0], R150 ;  /* 0x0001f09604002986 */ /* 0x0001e8000c101524 */
[----:B------:R0:W-:Y:S02]  /*9d60*/  @P1 STG.E.U16 desc[UR36][R6.64+0x1f2], R151 ;  /* 0x0001f29706001986 */ /* 0x0001e4000c101524 */
.L_x_282:
[----:B------:R-:W-:Y:S05]  /*9d70*/  BSYNC B0 ;  /* 0x0000000000007941 */ /* 0x000fea0003800000 */
.L_x_28:
[----:B------:R-:W-:Y:S01]  /*9d80*/  ULDC UR4, c[0x0][0xc] ;  /* 0x0000030000047ab9 */ /* 0x000fe20000000800 */
[----:B------:R-:W-:Y:S01]  /*9d90*/  ULDC UR5, c[0x0][0x10] ;  /* 0x0000040000057ab9 */ /* 0x000fe20000000800 */
[----:B0-----:R-:W0:Y:S01]  /*9da0*/  LDC R3, c[0x0][0x14] ;  /* 0x00000500ff037b82 */ /* 0x001e220000000800 */
[----:B------:R-:W-:Y:S01]  /*9db0*/  UIMAD.WIDE.U32 UR4, UR4, UR5, URZ ;  /* 0x00000005040472a5 */ /* 0x000fe2000f8e003f */
[----:B------:R-:W-:Y:S01]  /*9dc0*/  PRMT R0, RZ, 0x7610, R0 ;  /* 0x00007610ff007816 */ /* 0x000fe20000000000 */
[----:B----45:R-:W-:Y:S02]  /*9dd0*/  IMAD.MOV.U32 R152, RZ, RZ, -0x1 ;  /* 0xffffffffff987424 */ /* 0x030fe400078e00ff */
[----:B------:R-:W-:Y:S02]  /*9de0*/  IMAD.MOV.U32 R23, RZ, RZ, -0x1 ;  /* 0xffffffffff177424 */ /* 0x000fe400078e00ff */
[----:B0-----:R-:W-:-:S04]  /*9df0*/  IMAD.WIDE.U32 R16, R3, UR4, R16 ;  /* 0x0000000403107c25 */ /* 0x001fc8000f8e0010 */
[----:B------:R-:W-:Y:S01]  /*9e00*/  IMAD R3, R3, UR5, RZ ;  /* 0x0000000503037c24 */ /* 0x000fe2000f8e02ff */
[----:B------:R-:W-:Y:S02]  /*9e10*/  ULDC.64 UR4, c[0x0][0x650] ;  /* 0x0001940000047ab9 */ /* 0x000fe40000000a00 */
[----:B------:R-:W-:Y:S01]  /*9e20*/  ISETP.GE.U32.AND P0, PT, R16, UR4, PT ;  /* 0x0000000410007c0c */ /* 0x000fe2000bf06070 */
[----:B------:R-:W-:-:S05]  /*9e30*/  IMAD.IADD R17, R17, 0x1, R3 ;  /* 0x0000000111117824 */ /* 0x000fca00078e0203 */
[----:B------:R-:W-:-:S13]  /*9e40*/  ISETP.GE.U32.AND.EX P0, PT, R17, UR5, PT, P0 ;  /* 0x0000000511007c0c */ /* 0x000fda000bf06100 */
[----:B------:R-:W-:Y:S05]  /*9e50*/  @P0 BRA `(.L_x_283) ;  /* 0x0000000400640947 */ /* 0x000fea0003800000 */
[----:B------:R-:W0:Y:S01]  /*9e60*/  S2R R12, SR_CTAID.X ;  /* 0x00000000000c7919 */ /* 0x000e220000002500 */
[----:B------:R-:W4:Y:S01]  /*9e70*/  LDC.64 R10, c[0x0][0x628] ;  /* 0x00018a00ff0a7b82 */ /* 0x000f220000000a00 */
[----:B------:R-:W-:Y:S01]  /*9e80*/  ULDC UR4, c[0x0][0x150] ;  /* 0x0000540000047ab9 */ /* 0x000fe20000000800 */
[----:B-123--:R-:W-:Y:S01]  /*9e90*/  IMAD.MOV.U32 R8, RZ, RZ, R16 ;  /* 0x000000ffff087224 */ /* 0x00efe200078e0010 */
[----:B------:R-:W1:Y:S01]  /*9ea0*/  S2R R24, SR_CTAID.Y ;  /* 0x0000000000187919 */ /* 0x000e620000002600 */
[----:B------:R-:W-:-:S04]  /*9eb0*/  IMAD.MOV.U32 R9, RZ, RZ, R17 ;  /* 0x000000ffff097224 */ /* 0x000fc800078e0011 */
[----:B------:R-:W2:Y:S08]  /*9ec0*/  LDC R21, c[0x0][0x144] ;  /* 0x00005100ff157b82 */ /* 0x000eb00000000800 */
[----:B------:R-:W3:Y:S08]  /*9ed0*/  LDC R0, c[0x0][0x630] ;  /* 0x00018c00ff007b82 */ /* 0x000ef00000000800 */
[----:B------:R-:W1:Y:S01]  /*9ee0*/  LDC.64 R14, c[0x0][0x620] ;  /* 0x00018800ff0e7b82 */ /* 0x000e620000000a00 */
[----:B----4-:R-:W-:-:S04]  /*9ef0*/  ISETP.NE.U32.AND P0, PT, R10, RZ, PT ;  /* 0x000000ff0a00720c */ /* 0x010fc80003f05070 */
[----:B------:R-:W-:Y:S02]  /*9f00*/  ISETP.NE.AND.EX P0, PT, R11, RZ, PT, P0 ;  /* 0x000000ff0b00720c */ /* 0x000fe40003f05300 */
[----:B0-----:R-:W-:-:S05]  /*9f10*/  I2FP.F32.U32 R3, R12 ;  /* 0x0000000c00037245 */ /* 0x001fca0000201000 */
[----:B------:R-:W-:-:S04]  /*9f20*/  FMUL R3, R3, UR4 ;  /* 0x0000000403037c20 */ /* 0x000fc80008400000 */
[----:B------:R0:W4:Y:S02]  /*9f30*/  F2I.U32.TRUNC.NTZ R20, R3 ;  /* 0x0000000300147305 */ /* 0x000124000020f000 */
[----:B--23--:R-:W-:Y:S05]  /*9f40*/  @!P0 BRA `(.L_x_284) ;  /* 0x0000000000288947 */ /* 0x00cfea0003800000 */
[----:B0-----:R-:W0:Y:S02]  /*9f50*/  LDC R3, c[0x0][0x634] ;  /* 0x00018d00ff037b82 */ /* 0x001e240000000800 */
        /* <DEDUP_REMOVED lines=9> */
.L_x_284:
[----:B------:R-:W2:Y:S01]  /*9ff0*/  LDC.64 R30, c[0x0][0x640] ;  /* 0x00019000ff1e7b82 */ /* 0x000ea20000000a00 */
[-CC-:B------:R-:W-:Y:S01]  /*a000*/  SHF.R.U64 R23, R8, R0.reuse, R9.reuse ;  /* 0x0000000008177219 */ /* 0x180fe20000001209 */
[----:B----4-:R-:W-:Y:S01]  /*a010*/  IMAD.MOV R20, RZ, RZ, -R20 ;  /* 0x000000ffff147224 */ /* 0x010fe200078e0a14 */
[----:B------:R-:W-:Y:S01]  /*a020*/  SHF.R.U32.HI R0, RZ, R0, R9 ;  /* 0x00000000ff007219 */ /* 0x000fe20000011609 */
[----:B------:R-:W-:Y:S01]  /*a030*/  ULDC UR4, c[0x0][0x154] ;  /* 0x0000550000047ab9 */ /* 0x000fe20000000800 */
[----:B0-----:R-:W-:Y:S01]  /*a040*/  IADD3 R3, P0, RZ, -R23, RZ ;  /* 0x80000017ff037210 */ /* 0x001fe20007f1e0ff */
[----:B------:R-:W-:Y:S02]  /*a050*/  IMAD R26, R21, R20, R12 ;  /* 0x00000014151a7224 */ /* 0x000fe400078e020c */
[----:B------:R-:W0:Y:S01]  /*a060*/  LDC R6, c[0x0][0x618] ;  /* 0x00018600ff067b82 */ /* 0x000e220000000800 */
[----:B------:R-:W-:Y:S02]  /*a070*/  IMAD.MOV.U32 R7, RZ, RZ, 0x1 ;  /* 0x00000001ff077424 */ /* 0x000fe400078e00ff */
[----:B------:R-:W-:-:S04]  /*a080*/  IMAD.X R5, RZ, RZ, ~R0, P0 ;  /* 0x000000ffff057224 */ /* 0x000fc800000e0e00 */
[-C--:B-1----:R-:W-:Y:S01]  /*a090*/  IMAD R0, R5, R14.reuse, RZ ;  /* 0x0000000e05007224 */ /* 0x082fe200078e02ff */
[----:B------:R-:W1:Y:S01]  /*a0a0*/  LDC R8, c[0x0][0x608] ;  /* 0x00018200ff087b82 */ /* 0x000e620000000800 */
[----:B------:R-:W-:-:S04]  /*a0b0*/  IMAD.WIDE.U32 R4, R3, R14, R16 ;  /* 0x0000000e03047225 */ /* 0x000fc800078e0010 */
[----:B------:R-:W-:Y:S01]  /*a0c0*/  IMAD R3, R3, R15, R0 ;  /* 0x0000000f03037224 */ /* 0x000fe200078e0200 */
[----:B------:R-:W-:Y:S02]  /*a0d0*/  I2FP.F32.U32 R0, R24 ;  /* 0x0000001800007245 */ /* 0x000fe40000201000 */
[----:B------:R-:W3:Y:S01]  /*a0e0*/  LDC R28, c[0x0][0x658] ;  /* 0x00019600ff1c7b82 */ /* 0x000ee20000000800 */
[----:B------:R-:W-:Y:S01]  /*a0f0*/  IMAD.IADD R3, R5, 0x1, R3 ;  /* 0x0000000105037824 */ /* 0x000fe200078e0203 */
[----:B--2---:R-:W-:Y:S01]  /*a100*/  ISETP.NE.U32.AND P0, PT, R30, RZ, PT ;  /* 0x000000ff1e00720c */ /* 0x004fe20003f05070 */
[----:B------:R-:W-:Y:S01]  /*a110*/  FMUL R0, R0, UR4 ;  /* 0x0000000400007c20 */ /* 0x000fe20008400000 */
[----:B------:R-:W-:Y:S02]  /*a120*/  IMAD.MOV.U32 R5, RZ, RZ, -0x1 ;  /* 0xffffffffff057424 */ /* 0x000fe400078e00ff */
[----:B------:R-:W-:Y:S01]  /*a130*/  ISETP.NE.AND.EX P0, PT, R31, RZ, PT, P0 ;  /* 0x000000ff1f00720c */ /* 0x000fe20003f05300 */
[----:B------:R2:W4:Y:S01]  /*a140*/  F2I.U32.TRUNC.NTZ R13, R0 ;  /* 0x00000000000d7305 */ /* 0x000522000020f000 */
[----:B------:R-:W2:Y:S01]  /*a150*/  LDC R15, c[0x0][0x148] ;  /* 0x00005200ff0f7b82 */ /* 0x000ea20000000800 */
[----:B0-----:R-:W-:-:S02]  /*a160*/  SHF.R.U64 R12, R4, R6, R3 ;  /* 0x00000006040c7219 */ /* 0x001fc40000001203 */
[----:B------:R-:W-:-:S05]  /*a170*/  SHF.R.U32.HI R3, RZ, R6, R3 ;  /* 0x00000006ff037219 */ /* 0x000fca0000011603 */
[----:B------:R-:W0:Y:S01]  /*a180*/  LDC R20, c[0x0][0x600] ;  /* 0x00018000ff147b82 */ /* 0x000e220000000800 */
[-CC-:B-1----:R-:W-:Y:S02]  /*a190*/  SHF.R.U64 R10, R12, R8.reuse, R3.reuse ;  /* 0x000000080c0a7219 */ /* 0x182fe40000001203 */
[----:B------:R-:W-:-:S05]  /*a1a0*/  SHF.R.U32.HI R3, RZ, R8, R3 ;  /* 0x00000008ff037219 */ /* 0x000fca0000011603 */
[----:B------:R-:W1:Y:S01]  /*a1b0*/  LDC R21, c[0x0][0x648] ;  /* 0x00019200ff157b82 */ /* 0x000e620000000800 */
[-C--:B---3--:R-:W-:Y:S02]  /*a1c0*/  SHF.L.U32 R4, R5, R28.reuse, RZ ;  /* 0x0000001c05047219 */ /* 0x088fe400000006ff */
[-CC-:B------:R-:W-:Y:S02]  /*a1d0*/  SHF.R.U64 R14, R10, R28.reuse, R3.reuse ;  /* 0x0000001c0a0e7219 */ /* 0x180fe40000001203 */
[----:B------:R-:W-:Y:S02]  /*a1e0*/  SHF.R.U32.HI R5, RZ, R28, R3 ;  /* 0x0000001cff057219 */ /* 0x000fe40000011603 */
[----:B------:R-:W-:Y:S01]  /*a1f0*/  LOP3.LUT R153, RZ, R4, RZ, 0x33, !PT ;  /* 0x00000004ff997212 */ /* 0x000fe200078e33ff */
[----:B------:R-:W3:Y:S01]  /*a200*/  LDC R25, c[0x0][0x638] ;  /* 0x00018e00ff197b82 */ /* 0x000ee20000000800 */
[----:B------:R-:W-:Y:S01]  /*a210*/  SHF.L.U32 R28, R7, R28, RZ ;  /* 0x0000001c071c7219 */ /* 0x000fe200000006ff */
[----:B------:R-:W-:-:S06]  /*a220*/  IMAD.MOV.U32 R4, RZ, RZ, R14 ;  /* 0x000000ffff047224 */ /* 0x000fcc00078e000e */
[----:B------:R-:W0:Y:S01]  /*a230*/  LDC R27, c[0x0][0x610] ;  /* 0x00018400ff1b7b82 */ /* 0x000e220000000800 */
[----:B----4-:R-:W-:Y:S05]  /*a240*/  @!P0 BRA `(.L_x_285) ;  /* 0x0000000000288947 */ /* 0x010fea0003800000 */
[----:B------:R-:W4:Y:S02]  /*a250*/  LDC R3, c[0x0][0x64c] ;  /* 0x00019300ff037b82 */ /* 0x000f240000000800 */
[----:B----4-:R-:W-:-:S05]  /*a260*/  IADD3 R3, P0, R14, R3, RZ ;  /* 0x000000030e037210 */ /* 0x010fca0007f1e0ff */
        /* <DEDUP_REMOVED lines=8> */
.L_x_285:
[----:B------:R-:W-:Y:S01]  /*a2f0*/  ISETP.NE.AND P0, PT, R2, 0x1, PT ;  /* 0x000000010200780c */ /* 0x000fe20003f05270 */
[----:B------:R-:W-:Y:S01]  /*a300*/  IMAD.MOV R13, RZ, RZ, -R13 ;  /* 0x000000ffff0d7224 */ /* 0x000fe200078e0a0d */
[----:B-12---:R-:W-:Y:S01]  /*a310*/  SHF.R.U64 R0, R4, R21, R5 ;  /* 0x0000001504007219 */ /* 0x006fe20000001205 */
[----:B0-----:R-:W-:Y:S01]  /*a320*/  VIADD R5, R20, 0xffffffff ;  /* 0xffffffff14057836 */ /* 0x001fe20000000000 */
[----:B------:R-:W-:-:S03]  /*a330*/  LOP3.LUT R153, R10, R153, RZ, 0xc0, !PT ;  /* 0x000000990a997212 */ /* 0x000fc600078ec0ff */
[----:B------:R-:W-:Y:S01]  /*a340*/  IMAD.MOV R3, RZ, RZ, -R0 ;  /* 0x000000ffff037224 */ /* 0x000fe200078e0a00 */
[----:B------:R-:W-:Y:S01]  /*a350*/  LOP3.LUT R5, R12, R5, RZ, 0xc0, !PT ;  /* 0x000000050c057212 */ /* 0x000fe200078ec0ff */
[----:B------:R-:W-:Y:S02]  /*a360*/  IMAD R153, R28, R0, R153 ;  /* 0x000000001c997224 */ /* 0x000fe400078e0299 */
[----:B---3--:R-:W-:Y:S02]  /*a370*/  IMAD R0, R3, R25, R14 ;  /* 0x0000001903007224 */ /* 0x008fe400078e020e */
[----:B------:R-:W-:Y:S02]  /*a380*/  @P0 IMAD R26, R15, R13, R24 ;  /* 0x0000000d0f1a0224 */ /* 0x000fe400078e0218 */
[----:B------:R-:W-:Y:S02]  /*a390*/  IMAD R4, R0, R20, R5 ;  /* 0x0000001400047224 */ /* 0x000fe400078e0205 */
[----:B------:R-:W-:-:S02]  /*a3a0*/  IMAD R153, R153, R27, R26 ;  /* 0x0000001b99997224 */ /* 0x000fc400078e021a */
[----:B------:R-:W-:-:S03]  /*a3b0*/  IMAD.MOV.U32 R3, RZ, RZ, 0x1 ;  /* 0x00000001ff037424 */ /* 0x000fc600078e00ff */
[----:B------:R-:W-:Y:S02]  /*a3c0*/  SEL R152, R4, R153, !P0 ;  /* 0x0000009904987207 */ /* 0x000fe40004000000 */
[----:B------:R-:W-:Y:S02]  /*a3d0*/  PRMT R0, R3, 0x7610, R0 ;  /* 0x0000761003007816 */ /* 0x000fe40000000000 */
[----:B------:R-:W-:-:S07]  /*a3e0*/  SEL R153, R153, R4, !P0 ;  /* 0x0000000499997207 */ /* 0x000fce0004000000 */
.L_x_283:
[----:B------:R-:W-:-:S13]  /*a3f0*/  LOP3.LUT P0, RZ, R0, 0xff, RZ, 0xc0, !PT ;  /* 0x000000ff00ff7812 */ /* 0x000fda000780c0ff */
[----:B------:R-:W-:Y:S05]  /*a400*/  @P0 BRA `(.L_x_286) ;  /* 0xffffff6800e00947 */ /* 0x000fea000383ffff */
[----:B------:R-:W-:Y:S05]  /*a410*/  EXIT ;  /* 0x000000000000794d */ /* 0x000fea0003800000 */
.L_x_3:
[----:B0-----:R-:W-:Y:S01]  /*a420*/  ULDC.64 UR4, c[0x0][0x650] ;  /* 0x0001940000047ab9 */ /* 0x001fe20000000a00 */
        /* <DEDUP_REMOVED lines=25> */
.L_x_288:
[--C-:B------:R-:W-:Y:S01]  /*a5c0*/  SHF.R.U64 R12, R10, R14, R11.reuse ;  /* 0x0000000e0a0c7219 */ /* 0x100fe2000000120b */
[----:B------:R-:W0:Y:S01]  /*a5d0*/  LDC R22, c[0x0][0x618] ;  /* 0x00018600ff167b82 */ /* 0x000e220000000800 */
[----:B------:R-:W-:Y:S01]  /*a5e0*/  I2FP.F32.U32 R6, R4 ;  /* 0x0000000400067245 */ /* 0x000fe20000201000 */
[----:B------:R-:W-:Y:S01]  /*a5f0*/  ULDC UR4, c[0x0][0x150] ;  /* 0x0000540000047ab9 */ /* 0x000fe20000000800 */
[----:B------:R-:W-:Y:S02]  /*a600*/  SHF.R.U32.HI R5, RZ, R14, R11 ;  /* 0x0000000eff057219 */ /* 0x000fe4000001160b */
[----:B------:R-:W-:Y:S01]  /*a610*/  IADD3 R9, P0, RZ, -R12, RZ ;  /* 0x8000000cff097210 */ /* 0x000fe20007f1e0ff */
[----:B------:R-:W-:Y:S01]  /*a620*/  FMUL R11, R6, UR4 ;  /* 0x00000004060b7c20 */ /* 0x000fe20008400000 */
[----:B------:R-:W-:Y:S01]  /*a630*/  ULDC UR4, c[0x0][0x154] ;  /* 0x0000550000047ab9 */ /* 0x000fe20000000800 */
[----:B------:R-:W1:Y:S02]  /*a640*/  LDC.64 R24, c[0x0][0x640] ;  /* 0x00019000ff187b82 */ /* 0x000e640000000a00 */
[----:B------:R-:W-:-:S02]  /*a650*/  IMAD.X R5, RZ, RZ, ~R5, P0 ;  /* 0x000000ffff057224 */ /* 0x000fc400000e0e05 */
[----:B------:R-:W2:Y:S01]  /*a660*/  F2I.U32.TRUNC.NTZ R11, R11 ;  /* 0x0000000b000b7305 */ /* 0x000ea2000020f000 */
[----:B------:R-:W-:-:S03]  /*a670*/  IMAD.WIDE.U32 R6, R9, R20, R16 ;  /* 0x0000001409067225 */ /* 0x000fc600078e0010 */
[----:B------:R-:W3:Y:S01]  /*a680*/  LDC R13, c[0x0][0x144] ;  /* 0x00005100ff0d7b82 */ /* 0x000ee20000000800 */
[----:B------:R-:W-:-:S04]  /*a690*/  IMAD R8, R5, R20, RZ ;  /* 0x0000001405087224 */ /* 0x000fc800078e02ff */
[----:B------:R-:W-:Y:S02]  /*a6a0*/  IMAD R5, R9, R21, R8 ;  /* 0x0000001509057224 */ /* 0x000fe400078e0208 */
[----:B------:R-:W-:Y:S01]  /*a6b0*/  IMAD.MOV.U32 R8, RZ, RZ, -0x1 ;  /* 0xffffffffff087424 */ /* 0x000fe200078e00ff */
[----:B------:R-:W4:Y:S01]  /*a6c0*/  LDC R14, c[0x0][0x608] ;  /* 0x00018200ff0e7b82 */ /* 0x000f220000000800 */
[----:B------:R-:W-:Y:S01]  /*a6d0*/  IMAD.IADD R5, R7, 0x1, R5 ;  /* 0x0000000107057824 */ /* 0x000fe200078e0205 */
[----:B------:R-:W-:-:S04]  /*a6e0*/  I2FP.F32.U32 R7, R3 ;  /* 0x0000000300077245 */ /* 0x000fc80000201000 */
[-C--:B0-----:R-:W-:Y:S01]  /*a6f0*/  SHF.R.U64 R10, R6, R22.reuse, R5 ;  /* 0x00000016060a7219 */ /* 0x081fe20000001205 */
[----:B--2---:R-:W-:Y:S01]  /*a700*/  IMAD.MOV R6, RZ, RZ, -R11 ;  /* 0x000000ffff067224 */ /* 0x004fe200078e0a0b */
[----:B------:R-:W0:Y:S01]  /*a710*/  LDC R9, c[0x0][0x658] ;  /* 0x00019600ff097b82 */ /* 0x000e220000000800 */
[----:B-1----:R-:W-:Y:S01]  /*a720*/  ISETP.NE.U32.AND P0, PT, R24, RZ, PT ;  /* 0x000000ff1800720c */ /* 0x002fe20003f05070 */
[----:B------:R-:W-:Y:S01]  /*a730*/  FMUL R7, R7, UR4 ;  /* 0x0000000407077c20 */ /* 0x000fe20008400000 */
[----:B------:R-:W-:Y:S02]  /*a740*/  SHF.R.U32.HI R5, RZ, R22, R5 ;  /* 0x00000016ff057219 */ /* 0x000fe40000011605 */
[----:B------:R-:W-:-:S03]  /*a750*/  ISETP.NE.AND.EX P0, PT, R25, RZ, PT, P0 ;  /* 0x000000ff1900720c */ /* 0x000fc60003f05300 */
[----:B------:R-:W1:Y:S01]  /*a760*/  LDC R20, c[0x0][0x148] ;  /* 0x00005200ff147b82 */ /* 0x000e620000000800 */
[----:B---3--:R-:W-:Y:S02]  /*a770*/  IMAD R23, R13, R6, R4 ;  /* 0x000000060d177224 */ /* 0x008fe400078e0204 */
[----:B------:R-:W-:-:S05]  /*a780*/  IMAD.MOV.U32 R6, RZ, RZ, 0x1 ;  /* 0x00000001ff067424 */ /* 0x000fca00078e00ff */
[----:B------:R-:W2:Y:S01]  /*a790*/  LDC R21, c[0x0][0x600] ;  /* 0x00018000ff157b82 */ /* 0x000ea20000000800 */
[-CC-:B----4-:R-:W-:Y:S02]  /*a7a0*/  SHF.R.U64 R13, R10, R14.reuse, R5.reuse ;  /* 0x0000000e0a0d7219 */ /* 0x190fe40000001205 */
[----:B------:R-:W-:Y:S02]  /*a7b0*/  SHF.R.U32.HI R4, RZ, R14, R5 ;  /* 0x0000000eff047219 */ /* 0x000fe40000011605 */
[----:B------:R3:W4:Y:S03]  /*a7c0*/  F2I.U32.TRUNC.NTZ R14, R7 ;  /* 0x00000007000e7305 */ /* 0x000726000020f000 */
[----:B------:R-:W1:Y:S01]  /*a7d0*/  LDC R26, c[0x0][0x648] ;  /* 0x00019200ff1a7b82 */ /* 0x000e620000000800 */
[-C--:B0-----:R-:W-:Y:S02]  /*a7e0*/  SHF.R.U64 R15, R13, R9.reuse, R4 ;  /* 0x000000090d0f7219 */ /* 0x081fe40000001204 */
[----:B------:R-:W-:-:S02]  /*a7f0*/  SHF.L.U32 R8, R8, R9, RZ ;  /* 0x0000000908087219 */ /* 0x000fc400000006ff */
[-C--:B------:R-:W-:Y:S01]  /*a800*/  SHF.R.U32.HI R5, RZ, R9.reuse, R4 ;  /* 0x00000009ff057219 */ /* 0x080fe20000011604 */
[----:B------:R-:W-:Y:S01]  /*a810*/  IMAD.MOV.U32 R4, RZ, RZ, R15 ;  /* 0x000000ffff047224 */ /* 0x000fe200078e000f */
[----:B------:R-:W-:Y:S01]  /*a820*/  SHF.L.U32 R22, R6, R9, RZ ;  /* 0x0000000906167219 */ /* 0x000fe200000006ff */
[----:B------:R-:W0:Y:S01]  /*a830*/  LDC R27, c[0x0][0x638] ;  /* 0x00018e00ff1b7b82 */ /* 0x000e220000000800 */
[----:B------:R-:W-:-:S07]  /*a840*/  LOP3.LUT R28, RZ, R8, RZ, 0x33, !PT ;  /* 0x00000008ff1c7212 */ /* 0x000fce00078e33ff */
        /* <DEDUP_REMOVED lines=12> */
.L_x_289:
[----:B------:R-:W-:Y:S01]  /*a910*/  ISETP.NE.AND P0, PT, R2, 0x1, PT ;  /* 0x000000010200780c */ /* 0x000fe20003f05270 */
[----:B--2---:R-:W-:Y:S01]  /*a920*/  VIADD R7, R21, 0xffffffff ;  /* 0xffffffff15077836 */ /* 0x004fe20000000000 */
[----:B-1----:R-:W-:Y:S01]  /*a930*/  SHF.R.U64 R5, R4, R26, R5 ;  /* 0x0000001a04057219 */ /* 0x002fe20000001205 */
[----:B------:R-:W-:Y:S01]  /*a940*/  IMAD.MOV R14, RZ, RZ, -R14 ;  /* 0x000000ffff0e7224 */ /* 0x000fe200078e0a0e */
[----:B------:R-:W-:Y:S01]  /*a950*/  LOP3.LUT R4, R13, R28, RZ, 0xc0, !PT ;  /* 0x0000001c0d047212 */ /* 0x000fe200078ec0ff */
[----:B------:R-:W-:Y:S01]  /*a960*/  IMAD.MOV.U32 R8, RZ, RZ, R12 ;  /* 0x000000ffff087224 */ /* 0x000fe200078e000c */
[----:B------:R-:W-:Y:S01]  /*a970*/  LOP3.LUT R10, R10, R7, RZ, 0xc0, !PT ;  /* 0x000000070a0a7212 */ /* 0x000fe200078ec0ff */
[----:B------:R-:W-:Y:S02]  /*a980*/  IMAD.MOV R6, RZ, RZ, -R5 ;  /* 0x000000ffff067224 */ /* 0x000fe400078e0a05 */
[----:B------:R-:W-:-:S04]  /*a990*/  IMAD R4, R22, R5, R4 ;  /* 0x0000000516047224 */ /* 0x000fc800078e0204 */
[----:B------:R-:W-:Y:S02]  /*a9a0*/  @P0 IMAD R23, R20, R14, R3 ;  /* 0x0000000e14170224 */ /* 0x000fe400078e0203 */
[----:B0-----:R-:W-:Y:S02]  /*a9b0*/  IMAD R3, R6, R27, R15 ;  /* 0x0000001b06037224 */ /* 0x001fe400078e020f */
[----:B------:R-:W-:Y:S02]  /*a9c0*/  IMAD R7, R4, R29, R23 ;  /* 0x0000001d04077224 */ /* 0x000fe400078e0217 */
[----:B------:R-:W-:Y:S02]  /*a9d0*/  IMAD R4, R3, R21, R10 ;  /* 0x0000001503047224 */ /* 0x000fe400078e020a */
[----:B------:R-:W-:-:S03]  /*a9e0*/  IMAD.MOV.U32 R6, RZ, RZ, 0x1 ;  /* 0x00000001ff067424 */ /* 0x000fc600078e00ff */
[----:B------:R-:W-:Y:S02]  /*a9f0*/  SEL R9, R4, R7, !P0 ;  /* 0x0000000704097207 */ /* 0x000fe40004000000 */
[----:B------:R-:W-:-:S07]  /*aa00*/  SEL R7, R7, R4, !P0 ;  /* 0x0000000407077207 */ /* 0x000fce0004000000 */
.L_x_287:
[----:B------:R-:W-:-:S08]  /*aa10*/  NOP ;  /* 0x0000000000007918 */ /* 0x000fd00000000000 */
[----:B------:R-:W0:-:S00]  /*aa20*/  USETMAXREG.DEALLOC.CTAPOOL 0x28 ;  /* 0x00000028000079c8 */ /* 0x000e0000080e0500 */
[----:B0-----:R-:W-:-:S13]  /*aa30*/  ISETP.NE.AND P0, PT, R0, RZ, PT ;  /* 0x000000ff0000720c */ /* 0x001fda0003f05270 */
[----:B------:R-:W-:Y:S05]  /*aa40*/  @P0 EXIT ;  /* 0x000000000000094d */ /* 0x000fea0003800000 */
[----:B------:R-:W-:Y:S01]  /*aa50*/  LOP3.LUT P0, RZ, R6, 0xff, RZ, 0xc0, !PT ;  /* 0x000000ff06ff7812 */ /* 0x000fe2000780c0ff */
[----:B------:R-:W-:Y:S02]  /*aa60*/  IMAD.MOV.U32 R0, RZ, RZ, 0x1 ;  /* 0x00000001ff007424 */ /* 0x000fe400078e00ff */
[----:B------:R-:W-:-:S10]  /*aa70*/  IMAD.MOV.U32 R12, RZ, RZ, RZ ;  /* 0x000000ffff0c7224 */ /* 0x000fd400078e00ff */
[----:B------:R-:W-:Y:S05]  /*aa80*/  @!P0 BRA `(.L_x_290) ;  /* 0x0000000c00688947 */ /* 0x000fea0003800000 */
[----:B------:R-:W0:Y:S01]  /*aa90*/  LDC R0, c[0x0][0x28c] ;  /* 0x0000a300ff007b82 */ /* 0x000e220000000800 */
[----:B------:R-:W-:Y:S01]  /*aaa0*/  ULDC UR5, c[0x0][0x658] ;  /* 0x0001960000057ab9 */ /* 0x000fe20000000800 */
[----:B------:R-:W-:Y:S01]  /*aab0*/  UMOV UR7, 0xffffffff ;  /* 0xffffffff00077882 */ /* 0x000fe20000000000 */
[----:B------:R-:W-:Y:S01]  /*aac0*/  ULDC UR6, c[0x0][0xc] ;  /* 0x0000030000067ab9 */ /* 0x000fe20000000800 */
[----:B------:R-:W-:Y:S01]  /*aad0*/  USHF.L.U32 UR9, UR7, UR5, URZ ;  /* 0x0000000507097299 */ /* 0x000fe2000800063f */
[C---:B------:R-:W-:Y:S01]  /*aae0*/  LOP3.LUT P2, RZ, R18.reuse, 0x7f, RZ, 0xc0, !PT ;  /* 0x0000007f12ff7812 */ /* 0x040fe2000784c0ff */
[----:B------:R-:W-:Y:S01]  /*aaf0*/  UMOV UR8, 0x1 ;  /* 0x0000000100087882 */ /* 0x000fe20000000000 */
[----:B------:R-:W-:Y:S01]  /*ab00*/  ULDC UR7, c[0x0][0x10] ;  /* 0x0000040000077ab9 */ /* 0x000fe20000000800 */
[----:B------:R-:W-:Y:S01]  /*ab10*/  LOP3.LUT P0, RZ, R18, 0x1f, RZ, 0xc0, !PT ;  /* 0x0000001f12ff7812 */ /* 0x000fe2000780c0ff */
[----:B------:R-:W-:Y:S01]  /*ab20*/  UIMAD.WIDE.U32 UR6, UR6, UR7, URZ ;  /* 0x00000007060672a5 */ /* 0x000fe2000f8e003f */
[----:B------:R-:W-:Y:S01]  /*ab30*/  BSSY B0, `(.L_x_290) ;  /* 0x00000cf000007945 */ /* 0x000fe20003800000 */
[----:B------:R-:W-:Y:S01]  /*ab40*/  USHF.L.U32 UR5, UR8, UR5, URZ ;  /* 0x0000000508057299 */ /* 0x000fe2000800063f */
[----:B------:R-:W-:Y:S01]  /*ab50*/  IMAD.MOV.U32 R13, RZ, RZ, 0x1 ;  /* 0x00000001ff0d7424 */ /* 0x000fe200078e00ff */
[----:B------:R-:W-:Y:S01]  /*ab60*/  LOP3.LUT R11, R19, 0x2, RZ, 0xfc, !PT ;  /* 0x00000002130b7812 */ /* 0x000fe200078efcff */
[----:B------:R-:W-:Y:S01]  /*ab70*/  ULDC UR8, c[0x0][0x14] ;  /* 0x0000050000087ab9 */ /* 0x000fe20000000800 */
[----:B------:R-:W-:Y:S01]  /*ab80*/  PLOP3.LUT P0, PT, P0, P2, PT, 0x8a, 0x0 ;  /* 0x000000000000781c */ /* 0x000fe20000705172 */
[----:B------:R-:W-:Y:S01]  /*ab90*/  UIMAD.WIDE.U32 UR30, UR6, UR8, URZ ;  /* 0x00000008061e72a5 */ /* 0x000fe2000f8e003f */
[----:B------:R-:W-:Y:S01]  /*aba0*/  IMAD.MOV.U32 R12, RZ, RZ, RZ ;  /* 0x000000ffff0c7224 */ /* 0x000fe200078e00ff */
[----:B------:R-:W-:Y:S01]  /*abb0*/  UIMAD UR7, UR7, UR8, URZ ;  /* 0x00000008070772a4 */ /* 0x000fe2000f8e023f */
[----:B------:R-:W-:Y:S01]  /*abc0*/  ULDC UR4, c[0x0][0x600] ;  /* 0x0001800000047ab9 */ /* 0x000fe20000000800 */
[----:B------:R-:W-:-:S02]  /*abd0*/  ULOP3.LUT UR6, URZ, UR9, URZ, 0x33, !UPT ;  /* 0x000000093f067292 */ /* 0x000fc4000f8e333f */
[----:B------:R-:W-:Y:S01]  /*abe0*/  UIADD3 UR4, UR4, -0x1, URZ ;  /* 0xffffffff04047890 */ /* 0x000fe2000fffe03f */
[----:B0-----:R-:W-:Y:S01]  /*abf0*/  VIADD R0, R0, 0x7f ;  /* 0x0000007f00007836 */ /* 0x001fe20000000000 */
[----:B------:R-:W-:Y:S01]  /*ac00*/  UIADD3 UR7, UR31, UR7, URZ ;  /* 0x000000071f077290 */ /* 0x000fe2000fffe03f */
[----:B------:R-:W-:-:S03]  /*ac10*/  ULDC.64 UR38, c[0x0][0x198] ;  /* 0x0000660000267ab9 */ /* 0x000fc60000000a00 */
[----:B------:R-:W-:-:S04]  /*ac20*/  SHF.R.S32.HI R3, RZ, 0x1f, R0 ;  /* 0x0000001fff037819 */ /* 0x000fc80000011400 */
[----:B------:R-:W-:Y:S01]  /*ac30*/  LEA.HI R3, R3, R0, RZ, 0x7 ;  /* 0x0000000003037211 */ /* 0x000fe200078f38ff */
[----:B------:R-:W-:-:S03]  /*ac40*/  IMAD.MOV.U32 R0, RZ, RZ, 0x1 ;  /* 0x00000001ff007424 */ /* 0x000fc600078e00ff */
[----:B------:R-:W-:-:S05]  /*ac50*/  SHF.R.S32.HI R3, RZ, 0x7, R3 ;  /* 0x00000007ff037819 */ /* 0x000fca0000011403 */
[----:B------:R-:W-:-:S07]  /*ac60*/  VIADD R10, R3, 0x1 ;  /* 0x00000001030a7836 */ /* 0x000fce0000000000 */
.L_x_302:
[----:B------:R-:W-:-:S03]  /*ac70*/  UMOV UR8, 0xffffffff ;  /* 0xffffffff00087882 */ /* 0x000fc60000000000 */
[----:B------:R-:W-:Y:S05]  /*ac80*/  BRA.DIV UR8, `(.L_x_291) ;  /* 0x0000001208407947 */ /* 0x000fea000b800000 */
[----:B------:R-:W-:-:S13]  /*ac90*/  ELECT P6, URZ, PT ;  /* 0x00000000003f782f */ /* 0x000fda00038c0000 */
.L_x_316:
[----:B------:R-:W0:Y:S01]  /*aca0*/  LDC R4, c[0x0][0x28c] ;  /* 0x0000a300ff047b82 */ /* 0x000e220000000800 */
[----:B------:R-:W-:Y:S01]  /*acb0*/  BSSY B1, `(.L_x_292) ;  /* 0x0000043000017945 */ /* 0x000fe20003800000 */
[----:B0-----:R-:W-:-:S13]  /*acc0*/  ISETP.LT.OR P6, PT, R4, 0x1, !P6 ;  /* 0x000000010400780c */ /* 0x001fda00077c1670 */
[----:B------:R-:W-:Y:S05]  /*acd0*/  @P6 BRA `(.L_x_293) ;  /* 0x0000000400006947 */ /* 0x000fea0003800000 */
[----:B------:R-:W-:Y:S02]  /*ace0*/  IMAD.SHL.U32 R15, R7, 0x80, RZ ;  /* 0x00000080070f7824 */ /* 0x000fe400078e00ff */
[----:B------:R-:W-:Y:S02]  /*acf0*/  IMAD.SHL.U32 R18, R9, 0x100, RZ ;  /* 0x0000010009127824 */ /* 0x000fe400078e00ff */
[----:B------:R-:W-:Y:S02]  /*ad00*/  IMAD.MOV.U32 R20, RZ, RZ, RZ ;  /* 0x000000ffff147224 */ /* 0x000fe400078e00ff */
[----:B------:R-:W-:Y:S02]  /*ad10*/  IMAD.MOV.U32 R4, RZ, RZ, R10 ;  /* 0x000000ffff047224 */ /* 0x000fe400078e000a */
[----:B------:R-:W-:Y:S02]  /*ad20*/  IMAD.MOV.U32 R5, RZ, RZ, R0 ;  /* 0x000000ffff057224 */ /* 0x000fe400078e0000 */
[----:B------:R-:W-:-:S07]  /*ad30*/  IMAD.MOV.U32 R6, RZ, RZ, R12 ;  /* 0x000000ffff067224 */ /* 0x000fce00078e000c */
.L_x_297:
[----:B------:R-:W0:Y:S01]  /*ad40*/  S2R R14, SR_CgaCtaId ;  /* 0x00000000000e7919 */ /* 0x000e220000008800 */
[----:B------:R-:W-:Y:S01]  /*ad50*/  MOV R7, 0x400 ;  /* 0x0000040000077802 */ /* 0x000fe20000000f00 */
[----:B------:R-:W1:Y:S03]  /*ad60*/  @!P2 LDC R9, c[0x0][0x500] ;  /* 0x00014000ff09ab82 */ /* 0x000e660000000800 */
[----:B0-----:R-:W-:Y:S02]  /*ad70*/  LEA R21, R14, R7, 0x18 ;  /* 0x000000070e157211 */ /* 0x001fe400078ec0ff */
[----:B------:R-:W-:-:S03]  /*ad80*/  SHF.L.U32 R7, R5, 0x1f, RZ ;  /* 0x0000001f05077819 */ /* 0x000fc600000006ff */
[----:B------:R-:W-:-:S04]  /*ad90*/  IMAD R14, R6, 0x8, R21 ;  /* 0x00000008060e7824 */ /* 0x000fc800078e0215 */
[----:B------:R-:W0:Y:S02]  /*ada0*/  SYNCS.PHASECHK.TRANS64.TRYWAIT P1, [R14+URZ+0x38], R7 ;  /* 0x000038070e0075a7 */ /* 0x000e24000802017f */
[----:B01----:R-:W-:Y:S05]  /*adb0*/  @!P1 BRA `(.L_x_294) ;  /* 0x0000001000149947 */ /* 0x003fea0003800000 */
.L_x_317:
[----:B0-----:R-:W-:Y:S01]  /*adc0*/  PRMT R7, R11, 0x9910, RZ ;  /* 0x000099100b077816 */ /* 0x001fe200000000ff */
[----:B------:R0:W-:Y:S03]  /*add0*/  @!P2 SYNCS.ARRIVE.TRANS64 RZ, [R14+URZ], R9 ;  /* 0x000000090effa9a7 */ /* 0x0001e6000800003f */
[----:B------:R-:W-:-:S13]  /*ade0*/  ISETP.NE.AND P1, PT, R7, 0x2, PT ;  /* 0x000000020700780c */ /* 0x000fda0003f25270 */
[----:B0-----:R-:W-:Y:S05]  /*adf0*/  @P1 BRA `(.L_x_295) ;  /* 0x0000000000041947 */ /* 0x001fea0003800000 */
[----:B------:R-:W-:Y:S01]  /*ae00*/  BPT.TRAP 0x1 ;  /* 0x000000040000795c */ /* 0x000fe20000300000 */
.L_x_295:
[----:B------:R-:W-:Y:S05]  /*ae10*/  @P0 BRA `(.L_x_296) ;  /* 0x0000000000040947 */ /* 0x000fea0003800000 */
[----:B------:R-:W-:Y:S01]  /*ae20*/  BPT.TRAP 0x1 ;  /* 0x000000040000795c */ /* 0x000fe20000300000 */
.L_x_296:
[--C-:B------:R-:W-:Y:S01]  /*ae30*/  IMAD R7, R6, 0x8000, R21.reuse ;  /* 0x0000800006077824 */ /* 0x100fe200078e0215 */
[----:B------:R-:W-:Y:S01]  /*ae40*/  R2UR UR34, R20 ;  /* 0x00000000142272ca */ /* 0x000fe200000e0000 */
[----:B------:R-:W-:Y:S01]  /*ae50*/  IMAD R21, R6, 0x10000, R21 ;  /* 0x0001000006157824 */ /* 0x000fe200078e0215 */
[----:B------:R-:W-:Y:S01]  /*ae60*/  R2UR UR33, R14 ;  /* 0x000000000e2172ca */ /* 0x000fe200000e0000 */
[----:B------:R-:W-:Y:S01]  /*ae70*/  VIADD R4, R4, 0xffffffff ;  /* 0xffffffff04047836 */ /* 0x000fe20000000000 */
[----:B------:R-:W-:Y:S01]  /*ae80*/  R2UR UR24, R7 ;  /* 0x00000000071872ca */ /* 0x000fe200000e0000 */
[----:B------:R-:W-:Y:S01]  /*ae90*/  UIADD3 UR14, UP0, UR38, 0xf0, URZ ;  /* 0x000000f0260e7890 */ /* 0x000fe2000ff1e03f */
[----:B------:R-:W-:Y:S01]  /*aea0*/  R2UR UR8, R21 ;  /* 0x00000000150872ca */ /* 0x000fe200000e0000 */
[----:B------:R-:W-:Y:S01]  /*aeb0*/  UIADD3 UR40, UP1, UR38, 0x1f0, URZ ;  /* 0x000001f026287890 */ /* 0x000fe2000ff3e03f */
[----:B------:R-:W-:Y:S01]  /*aec0*/  R2UR UR36, R8 ;  /* 0x00000000082472ca */ /* 0x000fe200000e0000 */
[----:B------:R-:W-:Y:S01]  /*aed0*/  UIADD3.X UR15, URZ, UR39, URZ, UP0, !UPT ;  /* 0x000000273f0f7290 */ /* 0x000fe200087fe43f */
[----:B------:R-:W-:Y:S01]  /*aee0*/  R2UR UR35, R15 ;  /* 0x000000000f2372ca */ /* 0x000fe200000e0000 */
[----:B------:R-:W-:Y:S01]  /*aef0*/  UIADD3.X UR41, URZ, UR39, URZ, UP1, !UPT ;  /* 0x000000273f297290 */ /* 0x000fe20008ffe43f */
[----:B------:R-:W-:Y:S01]  /*af00*/  R2UR UR19, R18 ;  /* 0x00000000121372ca */ /* 0x000fe200000e0000 */
[----:B------:R-:W-:Y:S01]  /*af10*/  UIADD3 UR26, UR34, 0x40, URZ ;  /* 0x00000040221a7890 */ /* 0x000fe2000fffe03f */
[----:B------:R-:W-:Y:S01]  /*af20*/  ISETP.GT.AND P3, PT, R4, 0x1, PT ;  /* 0x000000010400780c */ /* 0x000fe20003f64270 */
[----:B------:R-:W-:Y:S01]  /*af30*/  VIADD R6, R6, 0x1 ;  /* 0x0000000106067836 */ /* 0x000fe20000000000 */
[----:B------:R-:W-:Y:S01]  /*af40*/  UMOV UR22, 0x0 ;  /* 0x0000000000167882 */ /* 0x000fe20000000000 */
[----:B------:R-:W-:Y:S01]  /*af50*/  UIADD3 UR32, UR24, 0x180, URZ ;  /* 0x0000018018207890 */ /* 0x000fe2000fffe03f */
[----:B------:R-:W-:Y:S01]  /*af60*/  VIADD R20, R20, 0x80 ;  /* 0x0000008014147836 */ /* 0x000fe20000000000 */
[----:B------:R-:W-:Y:S01]  /*af70*/  UIADD3 UR24, UR24, 0x4180, URZ ;  /* 0x0000418018187890 */ /* 0x000fe2000fffe03f */
[----:B------:R-:W-:Y:S01]  /*af80*/  ISETP.NE.AND P1, PT, R6, 0x7, PT ;  /* 0x000000070600780c */ /* 0x000fe20003f25270 */
[----:B------:R-:W-:-:S02]  /*af90*/  UIADD3 UR16, UR8, 0x38180, URZ ;  /* 0x0003818008107890 */ /* 0x000fc4000fffe03f */
[----:B------:R-:W-:Y:S01]  /*afa0*/  UIADD3 UR8, UR8, 0x40180, URZ ;  /* 0x0004018008087890 */ /* 0x000fe2000fffe03f */
[----:B------:R-:W-:Y:S01]  /*afb0*/  SEL R14, RZ, 0x1, P1 ;  /* 0x00000001ff0e7807 */ /* 0x000fe20000800000 */
[----:B------:R-:W-:Y:S01]  /*afc0*/  UMOV UR23, 0x10000000 ;  /* 0x1000000000177882 */ /* 0x000fe20000000000 */
[----:B------:R-:W-:Y:S01]  /*afd0*/  UMOV UR25, UR33 ;  /* 0x0000002100197c82 */ /* 0x000fe20008000000 */
[----:B------:R-:W-:Y:S01]  /*afe0*/  UMOV UR28, UR36 ;  /* 0x00000024001c7c82 */ /* 0x000fe20008000000 */
[----:B------:R-:W-:Y:S01]  /*aff0*/  UMOV UR27, UR35 ;  /* 0x00000023001b7c82 */ /* 0x000fe20008000000 */
[----:B------:R-:W-:Y:S01]  /*b000*/  UMOV UR17, UR33 ;  /* 0x0000002100117c82 */ /* 0x000fe20008000000 */
[----:B------:R-:W-:Y:S01]  /*b010*/  UMOV UR18, UR34 ;  /* 0x0000002200127c82 */ /* 0x000fe20008000000 */
[----:B------:R-:W-:Y:S01]  /*b020*/  UMOV UR20, UR36 ;  /* 0x0000002400147c82 */ /* 0x000fe20008000000 */
[----:B------:R0:W-:Y:S01]  /*b030*/  UTMALDG.3D [UR32], [UR14], desc[UR22] ;  /* 0x000016200e0075b4 */ /* 0x0001e20008011000 */
[----:B------:R-:W-:Y:S01]  /*b040*/  UMOV UR9, UR33 ;  /* 0x0000002100097c82 */ /* 0x000fe20008000000 */
[----:B------:R-:W-:Y:S01]  /*b050*/  UMOV UR11, UR19 ;  /* 0x00000013000b7c82 */ /* 0x000fe20008000000 */
[----:B------:R-:W-:Y:S01]  /*b060*/  UMOV UR12, UR36 ;  /* 0x00000024000c7c82 */ /* 0x000fe20008000000 */
[----:B------:R-:W-:Y:S01]  /*b070*/  UMOV UR10, UR26 ;  /* 0x0000001a000a7c82 */ /* 0x000fe20008000000 */
[----:B------:R-:W-:-:S02]  /*b080*/  LOP3.LUT R5, R5, R14, RZ, 0x3c, !PT ;  /* 0x0000000e05057212 */ /* 0x000fc400078e3cff */
[----:B------:R-:W-:Y:S01]  /*b090*/  SEL R6, R6, RZ, P1 ;  /* 0x000000ff06067207 */ /* 0x000fe20000800000 */
[----:B------:R0:W-:Y:S01]  /*b0a0*/  UTMALDG.3D [UR24], [UR14], desc[UR22] ;  /* 0x000016180e0075b4 */ /* 0x0001e20008011000 */
[----:B------:R0:W-:Y:S01]  /*b0b0*/  UTMALDG.3D [UR16], [UR40], desc[UR22] ;  /* 0x00001610280075b4 */ /* 0x0001e20008011000 */
[----:B------:R0:W-:Y:S02]  /*b0c0*/  UTMALDG.3D [UR8], [UR40], desc[UR22] ;  /* 0x00001608280075b4 */ /* 0x0001e40008011000 */
[----:B0-----:R-:W-:Y:S05]  /*b0d0*/  @P3 BRA `(.L_x_297) ;  /* 0xfffffffc00183947 */ /* 0x001fea000383ffff */
.L_x_293:
[----:B------:R-:W-:Y:S05]  /*b0e0*/  BSYNC B1 ;  /* 0x0000000000017941 */ /* 0x000fea0003800000 */
.L_x_292:
[----:B------:R-:W-:Y:S01]  /*b0f0*/  LOP3.LUT P4, RZ, R13, 0xff, RZ, 0xc0, !PT ;  /* 0x000000ff0dff7812 */ /* 0x000fe2000788c0ff */
[C---:B------:R-:W-:Y:S01]  /*b100*/  IMAD.IADD R12, R3.reuse, 0x1, R12 ;  /* 0x00000001030c7824 */ /* 0x040fe200078e020c */
[----:B------:R-:W-:Y:S01]  /*b110*/  ULDC.64 UR8, c[0x0][0x650] ;  /* 0x0001940000087ab9 */ /* 0x000fe20000000a00 */
[C---:B------:R-:W-:Y:S01]  /*b120*/  ISETP.GE.U32.AND P3, PT, R3.reuse, 0x7, PT ;  /* 0x000000070300780c */ /* 0x040fe20003f66070 */
[----:B------:R-:W-:Y:S01]  /*b130*/  BSSY B1, `(.L_x_298) ;  /* 0x000006c000017945 */ /* 0x000fe20003800000 */
[C---:B------:R-:W-:Y:S01]  /*b140*/  IMAD.WIDE.U32 R4, R12.reuse, 0x24924925, RZ ;  /* 0x249249250c047825 */ /* 0x040fe200078e00ff */
[C---:B------:R-:W-:Y:S02]  /*b150*/  ISETP.GT.U32.AND P1, PT, R12.reuse, 0x6, PT ;  /* 0x000000060c00780c */ /* 0x040fe40003f24070 */
[----:B------:R-:W-:Y:S01]  /*b160*/  PRMT R13, RZ, 0x7610, R13 ;  /* 0x00007610ff0d7816 */ /* 0x000fe2000000000d */
[----:B------:R-:W-:Y:S01]  /*b170*/  IMAD.IADD R4, R12, 0x1, -R5 ;  /* 0x000000010c047824 */ /* 0x000fe200078e0a05 */
[----:B------:R-:W-:Y:S01]  /*b180*/  ISETP.LT.U32.AND P1, PT, R3, 0x7, P1 ;  /* 0x000000070300780c */ /* 0x000fe20000f21070 */
[----:B------:R-:W-:-:S02]  /*b190*/  IMAD.MOV.U32 R9, RZ, RZ, -0x1 ;  /* 0xffffffffff097424 */ /* 0x000fc400078e00ff */
[----:B------:R-:W0:Y:S01]  /*b1a0*/  @P4 S2R R7, SR_CgaCtaId ;  /* 0x0000000000074919 */ /* 0x000e220000008800 */
[----:B------:R-:W-:Y:S01]  /*b1b0*/  @P4 MOV R6, 0x400 ;  /* 0x0000040000064802 */ /* 0x000fe20000000f00 */
[----:B------:R-:W-:Y:S01]  /*b1c0*/  IMAD.MOV.U32 R8, RZ, RZ, -0x1 ;  /* 0xffffffffff087424 */ /* 0x000fe200078e00ff */
[----:B------:R-:W-:-:S04]  /*b1d0*/  LEA.HI R4, R4, R5, RZ, 0x1f ;  /* 0x0000000504047211 */ /* 0x000fc800078ff8ff */
[--C-:B------:R-:W-:Y:S02]  /*b1e0*/  SHF.R.U32.HI R5, RZ, 0x2, R4.reuse ;  /* 0x00000002ff057819 */ /* 0x100fe40000011604 */
[----:B------:R-:W-:-:S03]  /*b1f0*/  PRMT R4, RZ, 0x7610, R4 ;  /* 0x00007610ff047816 */ /* 0x000fc60000000004 */
[----:B------:R-:W-:Y:S01]  /*b200*/  IMAD R12, R5, -0x7, R12 ;  /* 0xfffffff9050c7824 */ /* 0x000fe200078e020c */
[----:B0-----:R-:W-:Y:S02]  /*b210*/  @P4 LEA R6, R7, R6, 0x18 ;  /* 0x0000000607064211 */ /* 0x001fe400078ec0ff */
[----:B------:R-:W-:Y:S02]  /*b220*/  SEL R7, RZ, 0x1, !P1 ;  /* 0x00000001ff077807 */ /* 0x000fe40004800000 */
[----:B------:R-:W-:Y:S01]  /*b230*/  IADD3 R16, P1, R16, UR30, RZ ;  /* 0x0000001e10107c10 */ /* 0x000fe2000ff3e0ff */
[----:B------:R0:W-:Y:S01]  /*b240*/  @P4 SYNCS.ARRIVE.TRANS64.A1T0 RZ, [R6+URZ+0x88], RZ ;  /* 0x000088ff06ff49a7 */ /* 0x0001e2000810003f */
[----:B------:R-:W-:Y:S01]  /*b250*/  LOP3.LUT R0, R0, R7, RZ, 0x3c, !PT ;  /* 0x0000000700007212 */ /* 0x000fe200078e3cff */
[----:B------:R-:W-:Y:S01]  /*b260*/  IMAD.MOV.U32 R7, RZ, RZ, -0x1 ;  /* 0xffffffffff077424 */ /* 0x000fe200078e00ff */
[----:B------:R-:W-:Y:S02]  /*b270*/  IADD3.X R17, R17, UR7, RZ, P1, !PT ;  /* 0x0000000711117c10 */ /* 0x000fe40008ffe4ff */
[----:B------:R-:W-:-:S02]  /*b280*/  ISETP.GE.U32.AND P1, PT, R16, UR8, PT ;  /* 0x0000000810007c0c */ /* 0x000fc4000bf26070 */
[----:B------:R-:W-:Y:S02]  /*b290*/  @P3 LOP3.LUT R0, R0, 0x1, R5, 0x78, !PT ;  /* 0x0000000100003812 */ /* 0x000fe400078e7805 */
[----:B------:R-:W-:-:S13]  /*b2a0*/  ISETP.GE.U32.AND.EX P1, PT, R17, UR9, PT, P1 ;  /* 0x0000000911007c0c */ /* 0x000fda000bf26110 */
[----:B0-----:R-:W-:Y:S05]  /*b2b0*/  @P1 BRA `(.L_x_299) ;  /* 0x00000004004c1947 */ /* 0x001fea0003800000 */
[----:B------:R-:W-:Y:S01]  /*b2c0*/  ULDC.64 UR8, c[0x0][0x628] ;  /* 0x00018a0000087ab9 */ /* 0x000fe20000000a00 */
[----:B------:R-:W0:Y:S01]  /*b2d0*/  S2R R15, SR_CTAID.X ;  /* 0x00000000000f7919 */ /* 0x000e220000002500 */
[----:B------:R-:W-:Y:S01]  /*b2e0*/  ISETP.NE.U32.AND P1, PT, RZ, UR8, PT ;  /* 0x00000008ff007c0c */ /* 0x000fe2000bf25070 */
[----:B------:R-:W-:Y:S01]  /*b2f0*/  ULDC UR11, c[0x0][0x630] ;  /* 0x00018c00000b7ab9 */ /* 0x000fe20000000800 */
[----:B------:R-:W-:Y:S01]  /*b300*/  IMAD.MOV.U32 R4, RZ, RZ, R16 ;  /* 0x000000ffff047224 */ /* 0x000fe200078e0010 */
[----:B------:R-:W1:Y:S01]  /*b310*/  S2R R14, SR_CTAID.Y ;  /* 0x00000000000e7919 */ /* 0x000e620000002600 */
[----:B------:R-:W-:Y:S01]  /*b320*/  ISETP.NE.AND.EX P1, PT, RZ, UR9, PT, P1 ;  /* 0x00000009ff007c0c */ /* 0x000fe2000bf25310 */
[----:B------:R-:W-:-:S12]  /*b330*/  IMAD.MOV.U32 R5, RZ, RZ, R17 ;  /* 0x000000ffff057224 */ /* 0x000fd800078e0011 */
[----:B------:R-:W-:Y:S05]  /*b340*/  @!P1 BRA `(.L_x_300) ;  /* 0x0000000000289947 */ /* 0x000fea0003800000 */
[----:B------:R-:W-:Y:S02]  /*b350*/  ULDC UR10, c[0x0][0x634] ;  /* 0x00018d00000a7ab9 */ /* 0x000fe40000000800 */
[----:B------:R-:W-:-:S05]  /*b360*/  IADD3 R9, P1, R16, UR10, RZ ;  /* 0x0000000a10097c10 */ /* 0x000fca000ff3e0ff */
[----:B------:R-:W-:-:S04]  /*b370*/  IMAD.X R21, RZ, RZ, R17, P1 ;  /* 0x000000ffff157224 */ /* 0x000fc800008e0611 */
[----:B------:R-:W-:-:S04]  /*b380*/  IMAD.WIDE.U32 R6, R21, UR8, RZ ;  /* 0x0000000815067c25 */ /* 0x000fc8000f8e00ff */
[----:B------:R-:W-:-:S04]  /*b390*/  IMAD.WIDE.U32 R6, P1, R9, UR9, R6 ;  /* 0x0000000909067c25 */ /* 0x000fc8000f820006 */
[----:B------:R-:W-:-:S04]  /*b3a0*/  IMAD.WIDE.U32 R8, R9, UR8, RZ ;  /* 0x0000000809087c25 */ /* 0x000fc8000f8e00ff */
[----:B------:R-:W-:Y:S01]  /*b3b0*/  IMAD.X R5, RZ, RZ, RZ, P1 ;  /* 0x000000ffff057224 */ /* 0x000fe200008e06ff */
[----:B------:R-:W-:Y:S01]  /*b3c0*/  IADD3 RZ, P1, R9, R6, RZ ;  /* 0x0000000609ff7210 */ /* 0x000fe20007f3e0ff */
[----:B------:R-:W-:-:S04]  /*b3d0*/  IMAD.MOV.U32 R4, RZ, RZ, R7 ;  /* 0x000000ffff047224 */ /* 0x000fc800078e0007 */
[----:B------:R-:W-:-:S08]  /*b3e0*/  IMAD.WIDE.U32.X R4, R21, UR9, R4, P1 ;  /* 0x0000000915047c25 */ /* 0x000fd000088e0404 */
.L_x_300:
[--C-:B------:R-:W-:Y:S01]  /*b3f0*/  SHF.R.U64 R8, R4, UR11, R5.reuse ;  /* 0x0000000b04087c19 */ /* 0x100fe20008001205 */
[----:B------:R-:W-:Y:S01]  /*b400*/  ULDC.64 UR8, c[0x0][0x620] ;  /* 0x0001880000087ab9 */ /* 0x000fe20000000a00 */
[----:B------:R-:W-:Y:S01]  /*b410*/  SHF.R.U32.HI R4, RZ, UR11, R5 ;  /* 0x0000000bff047c19 */ /* 0x000fe20008011605 */
[----:B------:R-:W2:Y:S01]  /*b420*/  LDC R24, c[0x0][0x144] ;  /* 0x00005100ff187b82 */ /* 0x000ea20000000800 */
[----:B------:R-:W-:Y:S01]  /*b430*/  IADD3 R7, P1, RZ, -R8, RZ ;  /* 0x80000008ff077210 */ /* 0x000fe20007f3e0ff */
[----:B------:R-:W-:Y:S01]  /*b440*/  ULDC.64 UR12, c[0x0][0x640] ;  /* 0x00019000000c7ab9 */ /* 0x000fe20000000a00 */
[----:B0-----:R-:W-:Y:S01]  /*b450*/  I2FP.F32.U32 R9, R15 ;  /* 0x0000000f00097245 */ /* 0x001fe20000201000 */
[----:B------:R-:W-:Y:S02]  /*b460*/  ULDC UR10, c[0x0][0x608] ;  /* 0x00018200000a7ab9 */ /* 0x000fe40000000800 */
[----:B------:R-:W-:Y:S01]  /*b470*/  IMAD.X R4, RZ, RZ, ~R4, P1 ;  /* 0x000000ffff047224 */ /* 0x000fe200008e0e04 */
[----:B------:R-:W-:Y:S01]  /*b480*/  ISETP.NE.U32.AND P1, PT, RZ, UR12, PT ;  /* 0x0000000cff007c0c */ /* 0x000fe2000bf25070 */
[----:B------:R-:W0:Y:S02]  /*b490*/  LDC R21, c[0x0][0x148] ;  /* 0x00005200ff157b82 */ /* 0x000e240000000800 */
[----:B------:R-:W-:Y:S01]  /*b4a0*/  IMAD R6, R4, UR8, RZ ;  /* 0x0000000804067c24 */ /* 0x000fe2000f8e02ff */
[----:B------:R-:W-:Y:S01]  /*b4b0*/  ISETP.NE.AND.EX P1, PT, RZ, UR13, PT, P1 ;  /* 0x0000000dff007c0c */ /* 0x000fe2000bf25310 */
[----:B------:R-:W-:Y:S01]  /*b4c0*/  IMAD.WIDE.U32 R4, R7, UR8, R16 ;  /* 0x0000000807047c25 */ /* 0x000fe2000f8e0010 */
[----:B------:R-:W-:-:S03]  /*b4d0*/  ULDC UR8, c[0x0][0x150] ;  /* 0x0000540000087ab9 */ /* 0x000fc60000000800 */
[----:B------:R-:W-:Y:S02]  /*b4e0*/  IMAD R7, R7, UR9, R6 ;  /* 0x0000000907077c24 */ /* 0x000fe4000f8e0206 */
[----:B------:R-:W-:Y:S01]  /*b4f0*/  FMUL R6, R9, UR8 ;  /* 0x0000000809067c20 */ /* 0x000fe20008400000 */
[----:B------:R-:W-:Y:S01]  /*b500*/  ULDC UR8, c[0x0][0x618] ;  /* 0x0001860000087ab9 */ /* 0x000fe20000000800 */
[----:B------:R-:W-:Y:S01]  /*b510*/  ULDC UR9, c[0x0][0x154] ;  /* 0x0000550000097ab9 */ /* 0x000fe20000000800 */
[----:B------:R-:W-:-:S03]  /*b520*/  IMAD.IADD R5, R5, 0x1, R7 ;  /* 0x0000000105057824 */ /* 0x000fc600078e0207 */
[----:B------:R-:W3:Y:S02]  /*b530*/  F2I.U32.TRUNC.NTZ R6, R6 ;  /* 0x0000000600067305 */ /* 0x000ee4000020f000 */
[----:B------:R-:W-:Y:S02]  /*b540*/  SHF.R.U64 R9, R4, UR8, R5 ;  /* 0x0000000804097c19 */ /* 0x000fe40008001205 */
[----:B-1----:R-:W-:-:S05]  /*b550*/  I2FP.F32.U32 R4, R14 ;  /* 0x0000000e00047245 */ /* 0x002fca0000201000 */
[----:B------:R-:W-:Y:S01]  /*b560*/  FMUL R22, R4, UR9 ;  /* 0x0000000904167c20 */ /* 0x000fe20008400000 */
[----:B------:R-:W-:Y:S01]  /*b570*/  SHF.R.U32.HI R4, RZ, UR8, R5 ;  /* 0x00000008ff047c19 */ /* 0x000fe20008011605 */
[----:B------:R-:W-:-:S03]  /*b580*/  ULDC UR8, c[0x0][0x658] ;  /* 0x0001960000087ab9 */ /* 0x000fc60000000800 */
[--C-:B------:R-:W-:Y:S01]  /*b590*/  SHF.R.U64 R20, R9, UR10, R4.reuse ;  /* 0x0000000a09147c19 */ /* 0x100fe20008001204 */
[----:B------:R-:W1:Y:S01]  /*b5a0*/  F2I.U32.TRUNC.NTZ R22, R22 ;  /* 0x0000001600167305 */ /* 0x000e62000020f000 */
[----:B------:R-:W-:Y:S01]  /*b5b0*/  SHF.R.U32.HI R5, RZ, UR10, R4 ;  /* 0x0000000aff057c19 */ /* 0x000fe20008011604 */
[----:B---3--:R-:W-:-:S03]  /*b5c0*/  IMAD.MOV R6, RZ, RZ, -R6 ;  /* 0x000000ffff067224 */ /* 0x008fc600078e0a06 */
[----:B------:R-:W-:Y:S01]  /*b5d0*/  SHF.R.U64 R18, R20, UR8, R5 ;  /* 0x0000000814127c19 */ /* 0x000fe20008001205 */
[----:B--2---:R-:W-:Y:S01]  /*b5e0*/  IMAD R15, R24, R6, R15 ;  /* 0x00000006180f7224 */ /* 0x004fe200078e020f */
[----:B------:R-:W-:-:S03]  /*b5f0*/  SHF.R.U32.HI R23, RZ, UR8, R5 ;  /* 0x00000008ff177c19 */ /* 0x000fc60008011605 */
[----:B------:R-:W-:Y:S02]  /*b600*/  IMAD.MOV.U32 R4, RZ, RZ, R18 ;  /* 0x000000ffff047224 */ /* 0x000fe400078e0012 */
[----:B------:R-:W-:Y:S01]  /*b610*/  IMAD.MOV.U32 R5, RZ, RZ, R23 ;  /* 0x000000ffff057224 */ /* 0x000fe200078e0017 */
[----:B-1----:R-:W-:Y:S06]  /*b620*/  @!P1 BRA `(.L_x_301) ;  /* 0x0000000000289947 */ /* 0x002fec0003800000 */
[----:B------:R-:W-:Y:S02]  /*b630*/  ULDC UR8, c[0x0][0x64c] ;  /* 0x0001930000087ab9 */ /* 0x000fe40000000800 */
[----:B------:R-:W-:-:S05]  /*b640*/  IADD3 R5, P1, R18, UR8, RZ ;  /* 0x0000000812057c10 */ /* 0x000fca000ff3e0ff */
[----:B------:R-:W-:-:S04]  /*b650*/  IMAD.X R23, RZ, RZ, R23, P1 ;  /* 0x000000ffff177224 */ /* 0x000fc800008e0617 */
[----:B------:R-:W-:-:S04]  /*b660*/  IMAD.WIDE.U32 R6, R23, UR12, RZ ;  /* 0x0000000c17067c25 */ /* 0x000fc8000f8e00ff */
[----:B------:R-:W-:-:S04]  /*b670*/  IMAD.WIDE.U32 R6, P1, R5, UR13, R6 ;  /* 0x0000000d05067c25 */ /* 0x000fc8000f820006 */
[----:B------:R-:W-:-:S04]  /*b680*/  IMAD.WIDE.U32 R4, R5, UR12, RZ ;  /* 0x0000000c05047c25 */ /* 0x000fc8000f8e00ff */
[----:B------:R-:W-:Y:S01]  /*b690*/  IMAD.MOV.U32 R4, RZ, RZ, R7 ;  /* 0x000000ffff047224 */ /* 0x000fe200078e0007 */
[----:B------:R-:W-:Y:S01]  /*b6a0*/  IADD3 RZ, P3, R5, R6, RZ ;  /* 0x0000000605ff7210 */ /* 0x000fe20007f7e0ff */
[----:B------:R-:W-:-:S04]  /*b6b0*/  IMAD.X R5, RZ, RZ, RZ, P1 ;  /* 0x000000ffff057224 */ /* 0x000fc800008e06ff */
[----:B------:R-:W-:-:S08]  /*b6c0*/  IMAD.WIDE.U32.X R4, R23, UR13, R4, P3 ;  /* 0x0000000d17047c25 */ /* 0x000fd000098e0404 */
.L_x_301:
[----:B------:R-:W-:Y:S01]  /*b6d0*/  ISETP.NE.AND P1, PT, R2, 0x1, PT ;  /* 0x000000010200780c */ /* 0x000fe20003f25270 */
[----:B------:R-:W-:Y:S01]  /*b6e0*/  ULDC UR8, c[0x0][0x648] ;  /* 0x0001920000087ab9 */ /* 0x000fe20000000800 */
[----:B------:R-:W-:Y:S01]  /*b6f0*/  LOP3.LUT R20, R20, UR6, RZ, 0xc0, !PT ;  /* 0x0000000614147c12 */ /* 0x000fe2000f8ec0ff */
[----:B------:R-:W-:Y:S01]  /*b700*/  IMAD.MOV R22, RZ, RZ, -R22 ;  /* 0x000000ffff167224 */ /* 0x000fe200078e0a16 */
[----:B------:R-:W-:Y:S01]  /*b710*/  SHF.R.U64 R5, R4, UR8, R5 ;  /* 0x0000000804057c19 */ /* 0x000fe20008001205 */
[----:B------:R-:W-:Y:S01]  /*b720*/  ULDC UR8, c[0x0][0x638] ;  /* 0x00018e0000087ab9 */ /* 0x000fe20000000800 */
[----:B------:R-:W-:Y:S01]  /*b730*/  LOP3.LUT R9, R9, UR4, RZ, 0xc0, !PT ;  /* 0x0000000409097c12 */ /* 0x000fe2000f8ec0ff */
[----:B------:R-:W-:Y:S01]  /*b740*/  ULDC UR9, c[0x0][0x610] ;  /* 0x0001840000097ab9 */ /* 0x000fe20000000800 */
[----:B------:R-:W-:Y:S02]  /*b750*/  IMAD.MOV.U32 R4, RZ, RZ, 0x1 ;  /* 0x00000001ff047424 */ /* 0x000fe400078e00ff */
[----:B------:R-:W-:-:S02]  /*b760*/  IMAD.MOV R7, RZ, RZ, -R5 ;  /* 0x000000ffff077224 */ /* 0x000fc400078e0a05 */
[----:B------:R-:W-:Y:S02]  /*b770*/  IMAD R20, R5, UR5, R20 ;  /* 0x0000000505147c24 */ /* 0x000fe4000f8e0214 */
[----:B0-----:R-:W-:Y:S02]  /*b780*/  @P1 IMAD R15, R21, R22, R14 ;  /* 0x00000016150f1224 */ /* 0x001fe400078e020e */
[----:B------:R-:W-:Y:S01]  /*b790*/  IMAD R18, R7, UR8, R18 ;  /* 0x0000000807127c24 */ /* 0x000fe2000f8e0212 */
[----:B------:R-:W-:Y:S01]  /*b7a0*/  ULDC UR8, c[0x0][0x600] ;  /* 0x0001800000087ab9 */ /* 0x000fe20000000800 */
[----:B------:R-:W-:Y:S02]  /*b7b0*/  IMAD R15, R20, UR9, R15 ;  /* 0x00000009140f7c24 */ /* 0x000fe4000f8e020f */
[----:B------:R-:W-:-:S05]  /*b7c0*/  IMAD R18, R18, UR8, R9 ;  /* 0x0000000812127c24 */ /* 0x000fca000f8e0209 */
[----:B------:R-:W-:Y:S02]  /*b7d0*/  SEL R9, R18, R15, !P1 ;  /* 0x0000000f12097207 */ /* 0x000fe40004800000 */
[----:B------:R-:W-:-:S07]  /*b7e0*/  SEL R7, R15, R18, !P1 ;  /* 0x000000120f077207 */ /* 0x000fce0004800000 */
.L_x_299:
[----:B------:R-:W-:Y:S05]  /*b7f0*/  BSYNC B1 ;  /* 0x0000000000017941 */ /* 0x000fea0003800000 */
.L_x_298:
[----:B------:R-:W-:-:S13]  /*b800*/  LOP3.LUT P1, RZ, R4, 0xff, RZ, 0xc0, !PT ;  /* 0x000000ff04ff7812 */ /* 0x000fda000782c0ff */
[----:B------:R-:W-:Y:S05]  /*b810*/  @P1 BRA `(.L_x_302) ;  /* 0xfffffff400141947 */ /* 0x000fea000383ffff */
[----:B------:R-:W-:Y:S05]  /*b820*/  BSYNC B0 ;  /* 0x0000000000007941 */ /* 0x000fea0003800000 */
.L_x_290:
[----:B------:R-:W-:-:S03]  /*b830*/  UMOV UR8, 0xffffffff ;  /* 0xffffffff00087882 */ /* 0x000fc60000000000 */
[----:B------:R-:W-:Y:S05]  /*b840*/  BRA.DIV UR8, `(.L_x_303) ;  /* 0x0000000608847947 */ /* 0x000fea000b800000 */
[----:B------:R-:W-:-:S13]  /*b850*/  ELECT P6, URZ, PT ;  /* 0x00000000003f782f */ /* 0x000fda00038c0000 */
.L_x_320:
[----:B------:R-:W-:Y:S04]  /*b860*/  BSSY B0, `(.L_x_304) ;  /* 0x0000046000007945 */ /* 0x000fe80003800000 */
[----:B------:R-:W-:Y:S05]  /*b870*/  @!P6 BRA `(.L_x_305) ;  /* 0x000000040010e947 */ /* 0x000fea0003800000 */
[----:B------:R-:W-:-:S04]  /*b880*/  LOP3.LUT R19, R19, 0x2, RZ, 0xfc, !PT ;  /* 0x0000000213137812 */ /* 0x000fc800078efcff */
[----:B------:R-:W-:-:S13]  /*b890*/  ISETP.NE.AND P0, PT, R19, 0x3, PT ;  /* 0x000000031300780c */ /* 0x000fda0003f05270 */
[----:B------:R-:W-:Y:S05]  /*b8a0*/  @!P0 BRA `(.L_x_306) ;  /* 0x0000000000048947 */ /* 0x000fea0003800000 */
[----:B------:R-:W-:Y:S01]  /*b8b0*/  BPT.TRAP 0x1 ;  /* 0x000000040000795c */ /* 0x000fe20000300000 */
.L_x_306:
[----:B------:R-:W0:Y:S01]  /*b8c0*/  S2R R3, SR_CgaCtaId ;  /* 0x0000000000037919 */ /* 0x000e220000008800 */
[----:B------:R-:W-:-:S04]  /*b8d0*/  MOV R2, 0x400 ;  /* 0x0000040000027802 */ /* 0x000fc80000000f00 */
[----:B0-----:R-:W-:Y:S02]  /*b8e0*/  LEA R3, R3, R2, 0x18 ;  /* 0x0000000203037211 */ /* 0x001fe400078ec0ff */
[----:B------:R-:W-:-:S03]  /*b8f0*/  SHF.L.U32 R2, R0, 0x1f, RZ ;  /* 0x0000001f00027819 */ /* 0x000fc600000006ff */
[----:B------:R-:W-:-:S04]  /*b900*/  VIADD R3, R3, 0x38 ;  /* 0x0000003803037836 */ /* 0x000fc80000000000 */
[C---:B------:R-:W-:Y:S02]  /*b910*/  IMAD R7, R12.reuse, 0x8, R3 ;  /* 0x000000080c077824 */ /* 0x040fe400078e0203 */
[----:B------:R-:W-:Y:S02]  /*b920*/  VIADD R12, R12, 0x1 ;  /* 0x000000010c0c7836 */ /* 0x000fe40000000000 */
[----:B------:R-:W0:Y:S03]  /*b930*/  SYNCS.PHASECHK.TRANS64.TRYWAIT P0, [R7+URZ], R2 ;  /* 0x00000002070075a7 */ /* 0x000e26000800017f */
[----:B------:R-:W-:-:S04]  /*b940*/  ISETP.NE.AND P1, PT, R12, 0x7, PT ;  /* 0x000000070c00780c */ /* 0x000fc80003f25270 */
[----:B------:R-:W-:Y:S02]  /*b950*/  SEL R5, RZ, 0x1, P1 ;  /* 0x00000001ff057807 */ /* 0x000fe40000800000 */
[----:B------:R-:W-:Y:S02]  /*b960*/  SEL R12, R12, RZ, P1 ;  /* 0x000000ff0c0c7207 */ /* 0x000fe40000800000 */
[----:B------:R-:W-:-:S03]  /*b970*/  LOP3.LUT R5, R0, R5, RZ, 0x3c, !PT ;  /* 0x0000000500057212 */ /* 0x000fc600078e3cff */
[----:B------:R-:W-:Y:S01]  /*b980*/  IMAD R9, R12, 0x8, R3 ;  /* 0x000000080c097824 */ /* 0x000fe200078e0203 */
[----:B------:R-:W-:Y:S01]  /*b990*/  SHF.L.U32 R4, R5, 0x1f, RZ ;  /* 0x0000001f05047819 */ /* 0x000fe200000006ff */
[----:B0-----:R-:W-:Y:S06]  /*b9a0*/  @!P0 BRA `(.L_x_307) ;  /* 0x00000004004c8947 */ /* 0x001fec0003800000 */
.L_x_321:
[----:B------:R-:W1:Y:S01]  /*b9b0*/  SYNCS.PHASECHK.TRANS64.TRYWAIT P0, [R9+URZ], R4 ;  /* 0x00000004090075a7 */ /* 0x000e62000800017f */
[----:B------:R-:W-:-:S05]  /*b9c0*/  VIADD R0, R12, 0x1 ;  /* 0x000000010c007836 */ /* 0x000fca0000000000 */
[----:B------:R-:W-:-:S04]  /*b9d0*/  ISETP.NE.AND P1, PT, R0, 0x7, PT ;  /* 0x000000070000780c */ /* 0x000fc80003f25270 */
[----:B0-----:R-:W-:Y:S02]  /*b9e0*/  SEL R2, RZ, 0x1, P1 ;  /* 0x00000001ff027807 */ /* 0x001fe40000800000 */
[----:B------:R-:W-:Y:S02]  /*b9f0*/  SEL R0, R0, RZ, P1 ;  /* 0x000000ff00007207 */ /* 0x000fe40000800000 */
[----:B------:R-:W-:-:S03]  /*ba00*/  LOP3.LUT R7, R5, R2, RZ, 0x3c, !PT ;  /* 0x0000000205077212 */ /* 0x000fc600078e3cff */
[----:B------:R-:W-:Y:S01]  /*ba10*/  IMAD R6, R0, 0x8, R3 ;  /* 0x0000000800067824 */ /* 0x000fe200078e0203 */
[----:B------:R-:W-:Y:S01]  /*ba20*/  SHF.L.U32 R5, R7, 0x1f, RZ ;  /* 0x0000001f07057819 */ /* 0x000fe200000006ff */
[----:B-1----:R-:W-:Y:S06]  /*ba30*/  @!P0 BRA `(.L_x_308) ;  /* 0x00000004003c8947 */ /* 0x002fec0003800000 */
.L_x_322:
[----:B------:R-:W1:Y:S01]  /*ba40*/  SYNCS.PHASECHK.TRANS64.TRYWAIT P0, [R6+URZ], R5 ;  /* 0x00000005060075a7 */ /* 0x000e62000800017f */
[----:B------:R-:W-:-:S05]  /*ba50*/  VIADD R0, R0, 0x1 ;  /* 0x0000000100007836 */ /* 0x000fca0000000000 */
[----:B------:R-:W-:-:S04]  /*ba60*/  ISETP.NE.AND P1, PT, R0, 0x7, PT ;  /* 0x000000070000780c */ /* 0x000fc80003f25270 */
[----:B------:R-:W-:Y:S02]  /*ba70*/  SEL R2, RZ, 0x1, P1 ;  /* 0x00000001ff027807 */ /* 0x000fe40000800000 */
[----:B------:R-:W-:Y:S02]  /*ba80*/  SEL R0, R0, RZ, P1 ;  /* 0x000000ff00007207 */ /* 0x000fe40000800000 */
[----:B------:R-:W-:-:S03]  /*ba90*/  LOP3.LUT R7, R7, R2, RZ, 0x3c, !PT ;  /* 0x0000000207077212 */ /* 0x000fc600078e3cff */
[----:B0-----:R-:W-:Y:S01]  /*baa0*/  IMAD R9, R0, 0x8, R3 ;  /* 0x0000000800097824 */ /* 0x001fe200078e0203 */
[----:B------:R-:W-:Y:S01]  /*bab0*/  SHF.L.U32 R4, R7, 0x1f, RZ ;  /* 0x0000001f07047819 */ /* 0x000fe200000006ff */
[----:B-1----:R-:W-:Y:S06]  /*bac0*/  @!P0 BRA `(.L_x_309) ;  /* 0x00000004002c8947 */ /* 0x002fec0003800000 */
.L_x_323:
        /* <DEDUP_REMOVED lines=9> */
.L_x_324:
        /* <DEDUP_REMOVED lines=9> */
.L_x_325:
[----:B------:R-:W1:Y:S01]  /*bbf0*/  SYNCS.PHASECHK.TRANS64.TRYWAIT P0, [R9+URZ], R4 ;  /* 0x00000004090075a7 */ /* 0x000e62000800017f */
[----:B------:R-:W-:-:S05]  /*bc00*/  VIADD R0, R0, 0x1 ;  /* 0x0000000100007836 */ /* 0x000fca0000000000 */
[----:B------:R-:W-:-:S04]  /*bc10*/  ISETP.NE.AND P1, PT, R0, 0x7, PT ;  /* 0x000000070000780c */ /* 0x000fc80003f25270 */
[----:B------:R-:W-:Y:S02]  /*bc20*/  SEL R2, RZ, 0x1, P1 ;  /* 0x00000001ff027807 */ /* 0x000fe40000800000 */
[----:B------:R-:W-:Y:S02]  /*bc30*/  SEL R0, R0, RZ, P1 ;  /* 0x000000ff00007207 */ /* 0x000fe40000800000 */
[----:B------:R-:W-:Y:S01]  /*bc40*/  LOP3.LUT R2, R7, R2, RZ, 0x3c, !PT ;  /* 0x0000000207027212 */ /* 0x000fe200078e3cff */
[----:B-1----:R-:W-:Y:S06]  /*bc50*/  @!P0 BRA `(.L_x_312) ;  /* 0x0000000400048947 */ /* 0x002fec0003800000 */
.L_x_326:
[----:B------:R-:W-:Y:S01]  /*bc60*/  IMAD R3, R0, 0x8, R3 ;  /* 0x0000000800037824 */ /* 0x000fe200078e0203 */
[----:B------:R-:W-:-:S07]  /*bc70*/  SHF.L.U32 R0, R2, 0x1f, RZ ;  /* 0x0000001f02007819 */ /* 0x000fce00000006ff */
.L_x_313:
[----:B--2---:R2:W3:Y:S02]  /*bc80*/  SYNCS.PHASECHK.TRANS64.TRYWAIT P0, [R3+URZ], R0 ;  /* 0x00000000030075a7 */ /* 0x0044e4000800017f */
[----:B---3--:R-:W-:Y:S05]  /*bc90*/  @!P0 NANOSLEEP.SYNCS 0x989680 ;  /* 0x009896800000895d */ /* 0x008fea0003900000 */
[----:B------:R-:W3:Y:S02]  /*bca0*/  @!P0 SYNCS.PHASECHK.TRANS64 P0, [R3+URZ], R0 ;  /* 0x00000000030085a7 */ /* 0x000ee4000800007f */
[----:B---3--:R-:W-:Y:S05]  /*bcb0*/  @!P0 BRA `(.L_x_313) ;  /* 0xfffffffc00f08947 */ /* 0x008fea000383ffff */
.L_x_305:
[----:B------:R-:W-:Y:S05]  /*bcc0*/  BSYNC B0 ;  /* 0x0000000000007941 */ /* 0x000fea0003800000 */
.L_x_304:
[----:B------:R-:W-:Y:S05]  /*bcd0*/  EXIT ;  /* 0x000000000000794d */ /* 0x000fea0003800000 */
.L_x_17:
[----:B---3--:R3:W4:Y:S02]  /*bce0*/  SYNCS.PHASECHK.TRANS64.TRYWAIT P1, [R3+URZ], R0 ;  /* 0x00000000030075a7 */ /* 0x008724000802017f */
[----:B----4-:R-:W-:Y:S05]  /*bcf0*/  @!P1 NANOSLEEP.SYNCS 0x989680 ;  /* 0x009896800000995d */ /* 0x010fea0003900000 */
[----:B------:R-:W4:Y:S02]  /*bd00*/  @!P1 SYNCS.PHASECHK.TRANS64 P1, [R3+URZ], R0 ;  /* 0x00000000030095a7 */ /* 0x000f24000802007f */
[----:B----4-:R-:W-:Y:S05]  /*bd10*/  @!P1 BRA `(.L_x_17) ;  /* 0xfffffffc00f09947 */ /* 0x010fea000383ffff */
[----:B------:R-:W-:Y:S05]  /*bd20*/  BRA `(.L_x_16) ;  /* 0xffffff5400507947 */ /* 0x000fea000383ffff */
.L_x_22:
[----:B-1----:R-:W-:-:S04]  /*bd30*/  IMAD.U32 R4, RZ, RZ, UR9 ;  /* 0x00000009ff047e24 */ /* 0x002fc8000f8e00ff */
[----:B------:R1:W2:Y:S03]  /*bd40*/  SYNCS.PHASECHK.TRANS64.TRYWAIT P1, [R4+URZ], R3 ;  /* 0x00000003040075a7 */ /* 0x0002a6000802017f */
[----:B--2---:R-:W-:Y:S05]  /*bd50*/  @!P1 NANOSLEEP.SYNCS 0x989680 ;  /* 0x009896800000995d */ /* 0x004fea0003900000 */
[----:B------:R-:W2:Y:S02]  /*bd60*/  @!P1 SYNCS.PHASECHK.TRANS64 P1, [R4+URZ], R3 ;  /* 0x00000003040095a7 */ /* 0x000ea4000802007f */
[----:B--2---:R-:W-:Y:S05]  /*bd70*/  @!P1 BRA `(.L_x_22) ;  /* 0xfffffffc00ec9947 */ /* 0x004fea000383ffff */
[----:B------:R-:W-:Y:S05]  /*bd80*/  BRA `(.L_x_21) ;  /* 0xffffff5800bc7947 */ /* 0x000fea000383ffff */
.L_x_291:
[----:B------:R-:W-:Y:S01]  /*bd90*/  BSSY B1, `(.L_x_314) ;  /* 0x0000006000017945 */ /* 0x000fe20003800000 */
[----:B------:R-:W-:-:S07]  /*bda0*/  IMAD.MOV.U32 R15, RZ, RZ, -0x1 ;  /* 0xffffffffff0f7424 */ /* 0x000fce00078e00ff */
[----:B------:R-:W-:Y:S05]  /*bdb0*/  WARPSYNC.COLLECTIVE R15, `(.L_x_315) ;  /* 0x000000000f0c7348 */ /* 0x000fea0003c00000 */
[----:B------:R-:W-:Y:S02]  /*bdc0*/  ELECT P6, UR62, PT ;  /* 0x00000000003e782f */ /* 0x000fe400038c0000 */
[----:B------:R-:W-:Y:S01]  /*bdd0*/  MOV R14, UR62 ;  /* 0x0000003e000e7c02 */ /* 0x000fe20008000f00 */
[----:B------:R-:W-:Y:S10]  /*bde0*/  ENDCOLLECTIVE ;  /* 0x000000000000791b */ /* 0x000ff40003800000 */
.L_x_315:
[----:B------:R-:W-:Y:S05]  /*bdf0*/  BSYNC B1 ;  /* 0x0000000000017941 */ /* 0x000fea0003800000 */
.L_x_314:
[----:B------:R-:W-:Y:S05]  /*be00*/  BRA `(.L_x_316) ;  /* 0xffffffec00a47947 */ /* 0x000fea000383ffff */
.L_x_294:
[----:B0-----:R0:W1:Y:S02]  /*be10*/  SYNCS.PHASECHK.TRANS64.TRYWAIT P1, [R14+URZ+0x38], R7 ;  /* 0x000038070e0075a7 */ /* 0x001064000802017f */
[----:B-1----:R-:W-:Y:S05]  /*be20*/  @!P1 NANOSLEEP.SYNCS 0x989680 ;  /* 0x009896800000995d */ /* 0x002fea0003900000 */
[----:B------:R-:W1:Y:S02]  /*be30*/  @!P1 SYNCS.PHASECHK.TRANS64 P1, [R14+URZ+0x38], R7 ;  /* 0x000038070e0095a7 */ /* 0x000e64000802007f */
[----:B-1----:R-:W-:Y:S05]  /*be40*/  @!P1 BRA `(.L_x_294) ;  /* 0xfffffffc00f09947 */ /* 0x002fea000383ffff */
[----:B------:R-:W-:Y:S05]  /*be50*/  BRA `(.L_x_317) ;  /* 0xffffffec00d87947 */ /* 0x000fea000383ffff */
.L_x_303:
[----:B------:R-:W-:Y:S01]  /*be60*/  BSSY B0, `(.L_x_318) ;  /* 0x0000006000007945 */ /* 0x000fe20003800000 */
[----:B------:R-:W-:-:S07]  /*be70*/  IMAD.MOV.U32 R15, RZ, RZ, -0x1 ;  /* 0xffffffffff0f7424 */ /* 0x000fce00078e00ff */
[----:B------:R-:W-:Y:S05]  /*be80*/  WARPSYNC.COLLECTIVE R15, `(.L_x_319) ;  /* 0x000000000f0c7348 */ /* 0x000fea0003c00000 */
[----:B------:R-:W-:Y:S02]  /*be90*/  ELECT P6, UR62, PT ;  /* 0x00000000003e782f */ /* 0x000fe400038c0000 */
[----:B------:R-:W-:Y:S01]  /*bea0*/  MOV R14, UR62 ;  /* 0x0000003e000e7c02 */ /* 0x000fe20008000f00 */
[----:B------:R-:W-:Y:S10]  /*beb0*/  ENDCOLLECTIVE ;  /* 0x000000000000791b */ /* 0x000ff40003800000 */
.L_x_319:
[----:B------:R-:W-:Y:S05]  /*bec0*/  BSYNC B0 ;  /* 0x0000000000007941 */ /* 0x000fea0003800000 */
.L_x_318:
[----:B------:R-:W-:Y:S05]  /*bed0*/  BRA `(.L_x_320) ;  /* 0xfffffff800607947 */ /* 0x000fea000383ffff */
.L_x_307:
[----:B0-----:R0:W1:Y:S02]  /*bee0*/  SYNCS.PHASECHK.TRANS64.TRYWAIT P0, [R7+URZ], R2 ;  /* 0x00000002070075a7 */ /* 0x001064000800017f */
[----:B-1----:R-:W-:Y:S05]  /*bef0*/  @!P0 NANOSLEEP.SYNCS 0x989680 ;  /* 0x009896800000895d */ /* 0x002fea0003900000 */
[----:B------:R-:W1:Y:S02]  /*bf00*/  @!P0 SYNCS.PHASECHK.TRANS64 P0, [R7+URZ], R2 ;  /* 0x00000002070085a7 */ /* 0x000e64000800007f */
[----:B-1----:R-:W-:Y:S05]  /*bf10*/  @!P0 BRA `(.L_x_307) ;  /* 0xfffffffc00f08947 */ /* 0x002fea000383ffff */
[----:B------:R-:W-:Y:S05]  /*bf20*/  BRA `(.L_x_321) ;  /* 0xfffffff800a07947 */ /* 0x000fea000383ffff */
.L_x_308:
[----:B0-----:R0:W1:Y:S02]  /*bf30*/  SYNCS.PHASECHK.TRANS64.TRYWAIT P0, [R9+URZ], R4 ;  /* 0x00000004090075a7 */ /* 0x001064000800017f */
[----:B-1----:R-:W-:Y:S05]  /*bf40*/  @!P0 NANOSLEEP.SYNCS 0x989680 ;  /* 0x009896800000895d */ /* 0x002fea0003900000 */
[----:B------:R-:W1:Y:S02]  /*bf50*/  @!P0 SYNCS.PHASECHK.TRANS64 P0, [R9+URZ], R4 ;  /* 0x00000004090085a7 */ /* 0x000e64000800007f */
[----:B-1----:R-:W-:Y:S05]  /*bf60*/  @!P0 BRA `(.L_x_308) ;  /* 0xfffffffc00f08947 */ /* 0x002fea000383ffff */
[----:B------:R-:W-:Y:S05]  /*bf70*/  BRA `(.L_x_322) ;  /* 0xfffffff800b07947 */ /* 0x000fea000383ffff */
.L_x_309:
[----:B0-----:R0:W1:Y:S02]  /*bf80*/  SYNCS.PHASECHK.TRANS64.TRYWAIT P0, [R6+URZ], R5 ;  /* 0x00000005060075a7 */ /* 0x001064000800017f */
[----:B-1----:R-:W-:Y:S05]  /*bf90*/  @!P0 NANOSLEEP.SYNCS 0x989680 ;  /* 0x009896800000895d */ /* 0x002fea0003900000 */
[----:B------:R-:W1:Y:S02]  /*bfa0*/  @!P0 SYNCS.PHASECHK.TRANS64 P0, [R6+URZ], R5 ;  /* 0x00000005060085a7 */ /* 0x000e64000800007f */
[----:B-1----:R-:W-:Y:S05]  /*bfb0*/  @!P0 BRA `(.L_x_309) ;  /* 0xfffffffc00f08947 */ /* 0x002fea000383ffff */
[----:B------:R-:W-:Y:S05]  /*bfc0*/  BRA `(.L_x_323) ;  /* 0xfffffff800c07947 */ /* 0x000fea000383ffff */
.L_x_310:
[----:B0-----:R0:W1:Y:S02]  /*bfd0*/  SYNCS.PHASECHK.TRANS64.TRYWAIT P0, [R9+URZ], R4 ;  /* 0x00000004090075a7 */ /* 0x001064000800017f */
[----:B-1----:R-:W-:Y:S05]  /*bfe0*/  @!P0 NANOSLEEP.SYNCS 0x989680 ;  /* 0x009896800000895d */ /* 0x002fea0003900000 */
[----:B------:R-:W1:Y:S02]  /*bff0*/  @!P0 SYNCS.PHASECHK.TRANS64 P0, [R9+URZ], R4 ;  /* 0x00000004090085a7 */ /* 0x000e64000800007f */
[----:B-1----:R-:W-:Y:S05]  /*c000*/  @!P0 BRA `(.L_x_310) ;  /* 0xfffffffc00f08947 */ /* 0x002fea000383ffff */
[----:B------:R-:W-:Y:S05]  /*c010*/  BRA `(.L_x_324) ;  /* 0xfffffff800d07947 */ /* 0x000fea000383ffff */
.L_x_311:
[----:B0-----:R0:W1:Y:S02]  /*c020*/  SYNCS.PHASECHK.TRANS64.TRYWAIT P0, [R6+URZ], R5 ;  /* 0x00000005060075a7 */ /* 0x001064000800017f */
[----:B-1----:R-:W-:Y:S05]  /*c030*/  @!P0 NANOSLEEP.SYNCS 0x989680 ;  /* 0x009896800000895d */ /* 0x002fea0003900000 */
[----:B------:R-:W1:Y:S02]  /*c040*/  @!P0 SYNCS.PHASECHK.TRANS64 P0, [R6+URZ], R5 ;  /* 0x00000005060085a7 */ /* 0x000e64000800007f */
[----:B-1----:R-:W-:Y:S05]  /*c050*/  @!P0 BRA `(.L_x_311) ;  /* 0xfffffffc00f08947 */ /* 0x002fea000383ffff */
[----:B------:R-:W-:Y:S05]  /*c060*/  BRA `(.L_x_325) ;  /* 0xfffffff800e07947 */ /* 0x000fea000383ffff */
.L_x_312:
[----:B-1----:R1:W2:Y:S02]  /*c070*/  SYNCS.PHASECHK.TRANS64.TRYWAIT P0, [R9+URZ], R4 ;  /* 0x00000004090075a7 */ /* 0x0022a4000800017f */
[----:B--2---:R-:W-:Y:S05]  /*c080*/  @!P0 NANOSLEEP.SYNCS 0x989680 ;  /* 0x009896800000895d */ /* 0x004fea0003900000 */
[----:B------:R-:W2:Y:S02]  /*c090*/  @!P0 SYNCS.PHASECHK.TRANS64 P0, [R9+URZ], R4 ;  /* 0x00000004090085a7 */ /* 0x000ea4000800007f */
[----:B--2---:R-:W-:Y:S05]  /*c0a0*/  @!P0 BRA `(.L_x_312) ;  /* 0xfffffffc00f08947 */ /* 0x004fea000383ffff */
[----:B------:R-:W-:Y:S05]  /*c0b0*/  BRA `(.L_x_326) ;  /* 0xfffffff800e87947 */ /* 0x000fea000383ffff */
.L_x_327:
[----:B------:R-:W-:-:S00]  /*c0c0*/  BRA `(.L_x_327) ;  /* 0xfffffffc00fc7947 */ /* 0x000fc0000383ffff */
[----:B------:R-:W-:-:S00]  /*c0d0*/  NOP ;  /* 0x0000000000007918 */ /* 0x000fc00000000000 */
        /* <DEDUP_REMOVED lines=10> */
.L_x_328:


//--------------------- .nv.global.init           --------------------------
	.section	.nv.global.init,"aw",@progbits
.nv.global.init:
	.type		$str$22,@object
	.size		$str$22,($str$23 - $str$22)
$str$22:
        /*0000*/ 	.byte	0x6b, 0x5f, 0x74, 0x69, 0x6c, 0x65, 0x5f, 0x63, 0x6f, 0x75, 0x6e, 0x74, 0x20, 0x3e, 0x3d, 0x20
        /*0010*/ 	.byte	0x31, 0x00
	.type		$str$23,@object
	.size		$str$23,(__unnamed_1 - $str$23)
$str$23:
        /*0012*/ 	.byte	0x2f, 0x74, 0x6d, 0x70, 0x2f, 0x63, 0x75, 0x74, 0x6c, 0x61, 0x73, 0x73, 0x5f, 0x73, 0x77, 0x65
        /*0022*/ 	.byte	0x65, 0x70, 0x5f, 0x73, 0x72, 0x63, 0x2f, 0x69, 0x6e, 0x63, 0x6c, 0x75, 0x64, 0x65, 0x2f, 0x63
        /*0032*/ 	.byte	0x75, 0x74, 0x6c, 0x61, 0x73, 0x73, 0x2f, 0x67, 0x65, 0x6d, 0x6d, 0x2f, 0x63, 0x6f, 0x6c, 0x6c
        /*0042*/ 	.byte	0x65, 0x63, 0x74, 0x69, 0x76, 0x65, 0x2f, 0x73, 0x6d, 0x39, 0x30, 0x5f, 0x6d, 0x6d, 0x61, 0x5f
        /*0052*/ 	.byte	0x74, 0x6d, 0x61, 0x5f, 0x67, 0x6d, 0x6d, 0x61, 0x5f, 0x73, 0x73, 0x5f, 0x77, 0x61, 0x72, 0x70
        /*0062*/ 	.byte	0x73, 0x70, 0x65, 0x63, 0x69, 0x61, 0x6c, 0x69, 0x7a, 0x65, 0x64, 0x2e, 0x68, 0x70, 0x70, 0x00
	.type		__unnamed_1,@object
	.size		__unnamed_1,(.L_0 - __unnamed_1)
__unnamed_1:
        /*0072*/ 	.byte	0x76, 0x6f, 0x69, 0x64, 0x20, 0x63, 0x75, 0x74, 0x6c, 0x61, 0x73, 0x73, 0x3a, 0x3a, 0x67, 0x65
        /* <DEDUP_REMOVED lines=180> */
        /*0bc2*/ 	.byte	0x6e, 0x74, 0x69, 0x74, 0x79, 0x5d, 0x00
.L_0:


//--------------------- .nv.shared._ZN7cutlass13device_kernelINS_4gemm6kernel13GemmUniversalIN4cute5tupleIJiiiiEEENS1_10collective13CollectiveMmaINS1_34MainloopSm90TmaGmmaWarpSpecializedILi7ENS5_IJNS4_1CILi1EEESB_SB_EEENS1_35KernelTmaWarpSpecializedCooperativeEEENS5_IJNSA_ILi128EEENSA_ILi256EEESF_EEENS_10bfloat16_tENS5_IJlSB_lEEESI_SJ_NS4_8TiledMMAINS4_8MMA_AtomIJNS4_4SM904GMMA28MMA_64x256x16_F32BF16BF16_SSILNSN_5MajorE0ELSP_0ELNSN_7ScaleInE1ELSQ_1EEEEEENS4_6LayoutINS5_IJNSA_ILi2EEESB_SB_EEENS5_IJSB_NSA_ILi0EEESW_EEEEENS5_IJNS4_10UnderscoreESZ_SZ_EEEEENS4_13SM90_TMA_LOADENS4_14ComposedLayoutINS4_7SwizzleILi3ELi4ELi3EEENS4_18smem_ptr_flag_bitsILi16EEENST_INS5_IJNSA_ILi8EEENSA_ILi64EEEEEENS5_IJS19_SB_EEEEEEEvNS4_8identityES12_S1D_vS1E_EENS_8epilogue10collective6detail29Sm90TmaWarpSpecializedAdapterINS1H_15DefaultEpilogueISI_SJ_SJ_NS1G_6thread17LinearCombinationISI_Li1EffLNS1L_9ScaleType4KindE0ELNS_15FloatRoundStyleE2ESI_EENS1_15EpilogueDefaultEEEEEvvEEEEvNT_6ParamsE --------------------------
	.section	.nv.shared._ZN7cutlass13device_kernelINS_4gemm6kernel13GemmUniversalIN4cute5tupleIJiiiiEEENS1_10collective13CollectiveMmaINS1_34MainloopSm90TmaGmmaWarpSpecializedILi7ENS5_IJNS4_1CILi1EEESB_SB_EEENS1_35KernelTmaWarpSpecializedCooperativeEEENS5_IJNSA_ILi128EEENSA_ILi256EEESF_EEENS_10bfloat16_tENS5_IJlSB_lEEESI_SJ_NS4_8TiledMMAINS4_8MMA_AtomIJNS4_4SM904GMMA28MMA_64x256x16_F32BF16BF16_SSILNSN_5MajorE0ELSP_0ELNSN_7ScaleInE1ELSQ_1EEEEEENS4_6LayoutINS5_IJNSA_ILi2EEESB_SB_EEENS5_IJSB_NSA_ILi0EEESW_EEEEENS5_IJNS4_10UnderscoreESZ_SZ_EEEEENS4_13SM90_TMA_LOADENS4_14ComposedLayoutINS4_7SwizzleILi3ELi4ELi3EEENS4_18smem_ptr_flag_bitsILi16EEENST_INS5_IJNSA_ILi8EEENSA_ILi64EEEEEENS5_IJS19_SB_EEEEEEEvNS4_8identityES12_S1D_vS1E_EENS_8epilogue10collective6detail29Sm90TmaWarpSpecializedAdapterINS1H_15DefaultEpilogueISI_SJ_SJ_NS1G_6thread17LinearCombinationISI_Li1EffLNS1L_9ScaleType4KindE0ELNS_15FloatRoundStyleE2ESI_EENS1_15EpilogueDefaultEEEEEvvEEEEvNT_6ParamsE,"aw",@nobits
	.sectionflags	@""
	.align	16
	.zero		1024


//--------------------- .nv.shared.reserved.0     --------------------------
	.section	.nv.shared.reserved.0,"aw",@nobits
	.weak		__nv_reservedSMEM_offset_0_alias
	.size		__nv_reservedSMEM_offset_0_alias, 0, 0
	.other		__nv_reservedSMEM_offset_0_alias,@"STO_CUDA_RESERVED_SHARED STV_DEFAULT"
__nv_reservedSMEM_offset_0_alias:
	.zero		0


//--------------------- .nv.global                --------------------------
	.section	.nv.global,"aw",@nobits
.nv.global:
	.type		_ZN40_INTERNAL_dcace6b2_4_k_cu_176be8ef_274814cute1_E,@object
	.size		_ZN40_INTERNAL_dcace6b2_4_k_cu_176be8ef_274814cute1_E,(_ZN40_INTERNAL_dcace6b2_4_k_cu_176be8ef_274814cuda3std3__45__cpo6cbeginE - _ZN40_INTERNAL_dcace6b2_4_k_cu_176be8ef_274814cute1_E)
_ZN40_INTERNAL_dcace6b2_4_k_cu_176be8ef_274814cute1_E:
	.zero		1
	.type		_ZN40_INTERNAL_dcace6b2_4_k_cu_176be8ef_274814cuda3std3__45__cpo6cbeginE,@object
	.size		_ZN40_INTERNAL_dcace6b2_4_k_cu_176be8ef_274814cuda3std3__45__cpo6cbeginE,(_ZN40_INTERNAL_dcace6b2_4_k_cu_176be8ef_274814cuda3std3__48in_placeE - _ZN40_INTERNAL_dcace6b2_4_k_cu_176be8ef_274814cuda3std3__45__cpo6cbeginE)
_ZN40_INTERNAL_dcace6b2_4_k_cu_176be8ef_274814cuda3std3__45__cpo6cbeginE:
	.zero		1
	.type		_ZN40_INTERNAL_dcace6b2_4_k_cu_176be8ef_274814cuda3std3__48in_placeE,@object
	.size		_ZN40_INTERNAL_dcace6b2_4_k_cu_176be8ef_274814cuda3std3__48in_placeE,(_ZN40_INTERNAL_dcace6b2_4_k_cu_176be8ef_274814cuda3std6ranges3__45__cpo9iter_moveE - _ZN40_INTERNAL_dcace6b2_4_k_cu_176be8ef_274814cuda3std3__48in_placeE)
_ZN40_INTERNAL_dcace6b2_4_k_cu_176be8ef_274814cuda3std3__48in_placeE:
	.zero		1
	.type		_ZN40_INTERNAL_dcace6b2_4_k_cu_176be8ef_274814cuda3std6ranges3__45__cpo9iter_moveE,@object
	.size		_ZN40_INTERNAL_dcace6b2_4_k_cu_176be8ef_274814cuda3std6ranges3__45__cpo9iter_moveE,(_ZN40_INTERNAL_dcace6b2_4_k_cu_176be8ef_274814cuda3std3__45__cpo5beginE - _ZN40_INTERNAL_dcace6b2_4_k_cu_176be8ef_274814cuda3std6ranges3__45__cpo9iter_moveE)
_ZN40_INTERNAL_dcace6b2_4_k_cu_176be8ef_274814cuda3std6ranges3__45__cpo9iter_moveE:
	.zero		1
	.type		_ZN40_INTERNAL_dcace6b2_4_k_cu_176be8ef_274814cuda3std3__45__cpo5beginE,@object
	.size		_ZN40_INTERNAL_dcace6b2_4_k_cu_176be8ef_274814cuda3std3__45__cpo5beginE,(_ZN40_INTERNAL_dcace6b2_4_k_cu_176be8ef_274814cuda3std3__442_GLOBAL__N__dcace6b2_4_k_cu_176be8ef_274816ignoreE - _ZN40_INTERNAL_dcace6b2_4_k_cu_176be8ef_274814cuda3std3__45__cpo5beginE)
_ZN40_INTERNAL_dcace6b2_4_k_cu_176be8ef_274814cuda3std3__45__cpo5beginE:
	.zero		1
	.type		_ZN40_INTERNAL_dcace6b2_4_k_cu_176be8ef_274814cuda3std3__442_GLOBAL__N__dcace6b2_4_k_cu_176be8ef_274816ignoreE,@object
	.size		_ZN40_INTERNAL_dcace6b2_4_k_cu_176be8ef_274814cuda3std3__442_GLOBAL__N__dcace6b2_4_k_cu_176be8ef_274816ignoreE,(_ZN40_INTERNAL_dcace6b2_4_k_cu_176be8ef_274814cute7productE - _ZN40_INTERNAL_dcace6b2_4_k_cu_176be8ef_274814cuda3std3__442_GLOBAL__N__dcace6b2_4_k_cu_176be8ef_274816ignoreE)
_ZN40_INTERNAL_dcace6b2_4_k_cu_176be8ef_274814cuda3std3__442_GLOBAL__N__dcace6b2_4_k_cu_176be8ef_274816ignoreE:
	.zero		1
	.type		_ZN40_INTERNAL_dcace6b2_4_k_cu_176be8ef_274814cute7productE,@object
	.size		_ZN40_INTERNAL_dcace6b2_4_k_cu_176be8ef_274814cute7productE,(_ZN40_INTERNAL_dcace6b2_4_k_cu_176be8ef_274814cuda3std3__45__cpo3endE - _ZN40_INTERNAL_dcace6b2_4_k_cu_176be8ef_274814cute7productE)
_ZN40_INTERNAL_dcace6b2_4_k_cu_176be8ef_274814cute7productE:
	.zero		1
	.type		_ZN40_INTERNAL_dcace6b2_4_k_cu_176be8ef_274814cuda3std3__45__cpo3endE,@object
	.size		_ZN40_INTERNAL_dcace6b2_4_k_cu_176be8ef_274814cuda3std3__45__cpo3endE,(_ZN40_INTERNAL_dcace6b2_4_k_cu_176be8ef_274814cuda3std3__419piecewise_constructE - _ZN40_INTERNAL_dcace6b2_4_k_cu_176be8ef_274814cuda3std3__45__cpo3endE)
_ZN40_INTERNAL_dcace6b2_4_k_cu_176be8ef_274814cuda3std3__45__cpo3endE:
	.zero		1
	.type		_ZN40_INTERNAL_dcace6b2_4_k_cu_176be8ef_274814cuda3std3__419piecewise_constructE,@object
	.size		_ZN40_INTERNAL_dcace6b2_4_k_cu_176be8ef_274814cuda3std3__419piecewise_constructE,(_ZN40_INTERNAL_dcace6b2_4_k_cu_176be8ef_274814cuda3std3__45__cpo4cendE - _ZN40_INTERNAL_dcace6b2_4_k_cu_176be8ef_274814cuda3std3__419piecewise_constructE)
_ZN40_INTERNAL_dcace6b2_4_k_cu_176be8ef_274814cuda3std3__419piecewise_constructE:
	.zero		1
	.type		_ZN40_INTERNAL_dcace6b2_4_k_cu_176be8ef_274814cuda3std3__45__cpo4cendE,@object
	.size		_ZN40_INTERNAL_dcace6b2_4_k_cu_176be8ef_274814cuda3std3__45__cpo4cendE,(_ZN40_INTERNAL_dcace6b2_4_k_cu_176be8ef_274814cuda3std6ranges3__45__cpo4swapE - _ZN40_INTERNAL_dcace6b2_4_k_cu_176be8ef_274814cuda3std3__45__cpo4cendE)
_ZN40_INTERNAL_dcace6b2_4_k_cu_176be8ef_274814cuda3std3__45__cpo4cendE:
	.zero		1
	.type		_ZN40_INTERNAL_dcace6b2_4_k_cu_176be8ef_274814cuda3std6ranges3__45__cpo4swapE,@object
	.size		_ZN40_INTERNAL_dcace6b2_4_k_cu_176be8ef_274814cuda3std6ranges3__45__cpo4swapE,(.L_8 - _ZN40_INTERNAL_dcace6b2_4_k_cu_176be8ef_274814cuda3std6ranges3__45__cpo4swapE)
_ZN40_INTERNAL_dcace6b2_4_k_cu_176be8ef_274814cuda3std6ranges3__45__cpo4swapE:
	.zero		1
.L_8:


//--------------------- .nv.constant0._ZN7cutlass13device_kernelINS_4gemm6kernel13GemmUniversalIN4cute5tupleIJiiiiEEENS1_10collective13CollectiveMmaINS1_34MainloopSm90TmaGmmaWarpSpecializedILi7ENS5_IJNS4_1CILi1EEESB_SB_EEENS1_35KernelTmaWarpSpecializedCooperativeEEENS5_IJNSA_ILi128EEENSA_ILi256EEESF_EEENS_10bfloat16_tENS5_IJlSB_lEEESI_SJ_NS4_8TiledMMAINS4_8MMA_AtomIJNS4_4SM904GMMA28MMA_64x256x16_F32BF16BF16_SSILNSN_5MajorE0ELSP_0ELNSN_7ScaleInE1ELSQ_1EEEEEENS4_6LayoutINS5_IJNSA_ILi2EEESB_SB_EEENS5_IJSB_NSA_ILi0EEESW_EEEEENS5_IJNS4_10UnderscoreESZ_SZ_EEEEENS4_13SM90_TMA_LOADENS4_14ComposedLayoutINS4_7SwizzleILi3ELi4ELi3EEENS4_18smem_ptr_flag_bitsILi16EEENST_INS5_IJNSA_ILi8EEENSA_ILi64EEEEEENS5_IJS19_SB_EEEEEEEvNS4_8identityES12_S1D_vS1E_EENS_8epilogue10collective6detail29Sm90TmaWarpSpecializedAdapterINS1H_15DefaultEpilogueISI_SJ_SJ_NS1G_6thread17LinearCombinationISI_Li1EffLNS1L_9ScaleType4KindE0ELNS_15FloatRoundStyleE2ESI_EENS1_15EpilogueDefaultEEEEEvvEEEEvNT_6ParamsE --------------------------
	.section	.nv.constant0._ZN7cutlass13device_kernelINS_4gemm6kernel13GemmUniversalIN4cute5tupleIJiiiiEEENS1_10collective13CollectiveMmaINS1_34MainloopSm90TmaGmmaWarpSpecializedILi7ENS5_IJNS4_1CILi1EEESB_SB_EEENS1_35KernelTmaWarpSpecializedCooperativeEEENS5_IJNSA_ILi128EEENSA_ILi256EEESF_EEENS_10bfloat16_tENS5_IJlSB_lEEESI_SJ_NS4_8TiledMMAINS4_8MMA_AtomIJNS4_4SM904GMMA28MMA_64x256x16_F32BF16BF16_SSILNSN_5MajorE0ELSP_0ELNSN_7ScaleInE1ELSQ_1EEEEEENS4_6LayoutINS5_IJNSA_ILi2EEESB_SB_EEENS5_IJSB_NSA_ILi0EEESW_EEEEENS5_IJNS4_10UnderscoreESZ_SZ_EEEEENS4_13SM90_TMA_LOADENS4_14ComposedLayoutINS4_7SwizzleILi3ELi4ELi3EEENS4_18smem_ptr_flag_bitsILi16EEENST_INS5_IJNSA_ILi8EEENSA_ILi64EEEEEENS5_IJS19_SB_EEEEEEEvNS4_8identityES12_S1D_vS1E_EENS_8epilogue10collective6detail29Sm90TmaWarpSpecializedAdapterINS1H_15DefaultEpilogueISI_SJ_SJ_NS1G_6thread17LinearCombinationISI_Li1EffLNS1L_9ScaleType4KindE0ELNS_15FloatRoundStyleE2ESI_EENS1_15EpilogueDefaultEEEEEvvEEEEvNT_6ParamsE,"a",@progbits
	.sectionflags	@""
	.align	4
.nv.constant0._ZN7cutlass13device_kernelINS_4gemm6kernel13GemmUniversalIN4cute5tupleIJiiiiEEENS1_10collective13CollectiveMmaINS1_34MainloopSm90TmaGmmaWarpSpecializedILi7ENS5_IJNS4_1CILi1EEESB_SB_EEENS1_35KernelTmaWarpSpecializedCooperativeEEENS5_IJNSA_ILi128EEENSA_ILi256EEESF_EEENS_10bfloat16_tENS5_IJlSB_lEEESI_SJ_NS4_8TiledMMAINS4_8MMA_AtomIJNS4_4SM904GMMA28MMA_64x256x16_F32BF16BF16_SSILNSN_5MajorE0ELSP_0ELNSN_7ScaleInE1ELSQ_1EEEEEENS4_6LayoutINS5_IJNSA_ILi2EEESB_SB_EEENS5_IJSB_NSA_ILi0EEESW_EEEEENS5_IJNS4_10UnderscoreESZ_SZ_EEEEENS4_13SM90_TMA_LOADENS4_14ComposedLayoutINS4_7SwizzleILi3ELi4ELi3EEENS4_18smem_ptr_flag_bitsILi16EEENST_INS5_IJNSA_ILi8EEENSA_ILi64EEEEEENS5_IJS19_SB_EEEEEEEvNS4_8identityES12_S1D_vS1E_EENS_8epilogue10collective6detail29Sm90TmaWarpSpecializedAdapterINS1H_15DefaultEpilogueISI_SJ_SJ_NS1G_6thread17LinearCombinationISI_Li1EffLNS1L_9ScaleType4KindE0ELNS_15FloatRoundStyleE2ESI_EENS1_15EpilogueDefaultEEEEEvvEEEEvNT_6ParamsE:
	.zero		1664


//--------------------- SYMBOLS --------------------------

	.type		.nv.reservedSmem.offset0,@object
	.size		.nv.reservedSmem.offset0,0x4
	.type		__assertfail,@function
